//
// Generated by NVIDIA NVVM Compiler
//
// Compiler Build ID: CL-36424714
// Cuda compilation tools, release 13.0, V13.0.88
// Based on NVVM 20.0.0
//

.version 9.0
.target sm_100
.address_size 64

	// .globl	_Z3addPiS_S_
.global .align 1 .b8 _ZN34_INTERNAL_08fb59a8_4_k_cu_92667f9d4cuda3std3__45__cpo5beginE[1];
.global .align 1 .b8 _ZN34_INTERNAL_08fb59a8_4_k_cu_92667f9d4cuda3std3__45__cpo3endE[1];
.global .align 1 .b8 _ZN34_INTERNAL_08fb59a8_4_k_cu_92667f9d4cuda3std3__45__cpo6cbeginE[1];
.global .align 1 .b8 _ZN34_INTERNAL_08fb59a8_4_k_cu_92667f9d4cuda3std3__45__cpo4cendE[1];
.global .align 1 .b8 _ZN34_INTERNAL_08fb59a8_4_k_cu_92667f9d4cuda3std3__45__cpo6rbeginE[1];
.global .align 1 .b8 _ZN34_INTERNAL_08fb59a8_4_k_cu_92667f9d4cuda3std3__45__cpo4rendE[1];
.global .align 1 .b8 _ZN34_INTERNAL_08fb59a8_4_k_cu_92667f9d4cuda3std3__45__cpo7crbeginE[1];
.global .align 1 .b8 _ZN34_INTERNAL_08fb59a8_4_k_cu_92667f9d4cuda3std3__45__cpo5crendE[1];
.global .align 1 .b8 _ZN34_INTERNAL_08fb59a8_4_k_cu_92667f9d4cuda3std3__436_GLOBAL__N__08fb59a8_4_k_cu_92667f9d6ignoreE[1];
.global .align 1 .b8 _ZN34_INTERNAL_08fb59a8_4_k_cu_92667f9d4cuda3std3__419piecewise_constructE[1];
.global .align 1 .b8 _ZN34_INTERNAL_08fb59a8_4_k_cu_92667f9d4cuda3std3__48in_placeE[1];
.global .align 1 .b8 _ZN34_INTERNAL_08fb59a8_4_k_cu_92667f9d4cuda3std3__420unreachable_sentinelE[1];
.global .align 1 .b8 _ZN34_INTERNAL_08fb59a8_4_k_cu_92667f9d4cuda3std3__47nulloptE[1];
.global .align 1 .b8 _ZN34_INTERNAL_08fb59a8_4_k_cu_92667f9d4cuda3std3__48unexpectE[1];
.global .align 1 .b8 _ZN34_INTERNAL_08fb59a8_4_k_cu_92667f9d4cuda3std6ranges3__45__cpo4swapE[1];
.global .align 1 .b8 _ZN34_INTERNAL_08fb59a8_4_k_cu_92667f9d4cuda3std6ranges3__45__cpo9iter_moveE[1];
.global .align 1 .b8 _ZN34_INTERNAL_08fb59a8_4_k_cu_92667f9d4cuda3std6ranges3__45__cpo5beginE[1];
.global .align 1 .b8 _ZN34_INTERNAL_08fb59a8_4_k_cu_92667f9d4cuda3std6ranges3__45__cpo3endE[1];
.global .align 1 .b8 _ZN34_INTERNAL_08fb59a8_4_k_cu_92667f9d4cuda3std6ranges3__45__cpo6cbeginE[1];
.global .align 1 .b8 _ZN34_INTERNAL_08fb59a8_4_k_cu_92667f9d4cuda3std6ranges3__45__cpo4cendE[1];
.global .align 1 .b8 _ZN34_INTERNAL_08fb59a8_4_k_cu_92667f9d4cuda3std6ranges3__45__cpo7advanceE[1];
.global .align 1 .b8 _ZN34_INTERNAL_08fb59a8_4_k_cu_92667f9d4cuda3std6ranges3__45__cpo9iter_swapE[1];
.global .align 1 .b8 _ZN34_INTERNAL_08fb59a8_4_k_cu_92667f9d4cuda3std6ranges3__45__cpo4nextE[1];
.global .align 1 .b8 _ZN34_INTERNAL_08fb59a8_4_k_cu_92667f9d4cuda3std6ranges3__45__cpo4prevE[1];
.global .align 1 .b8 _ZN34_INTERNAL_08fb59a8_4_k_cu_92667f9d4cuda3std6ranges3__45__cpo4dataE[1];
.global .align 1 .b8 _ZN34_INTERNAL_08fb59a8_4_k_cu_92667f9d4cuda3std6ranges3__45__cpo5cdataE[1];
.global .align 1 .b8 _ZN34_INTERNAL_08fb59a8_4_k_cu_92667f9d4cuda3std6ranges3__45__cpo4sizeE[1];
.global .align 1 .b8 _ZN34_INTERNAL_08fb59a8_4_k_cu_92667f9d4cuda3std6ranges3__45__cpo5ssizeE[1];
.global .align 1 .b8 _ZN34_INTERNAL_08fb59a8_4_k_cu_92667f9d4cuda3std6ranges3__45__cpo8distanceE[1];
.global .align 1 .b8 _ZN34_INTERNAL_08fb59a8_4_k_cu_92667f9d6thrust24THRUST_300001_SM_1000_NS8cuda_cub3parE[1];
.global .align 1 .b8 _ZN34_INTERNAL_08fb59a8_4_k_cu_92667f9d6thrust24THRUST_300001_SM_1000_NS8cuda_cub10par_nosyncE[1];
.global .align 1 .b8 _ZN34_INTERNAL_08fb59a8_4_k_cu_92667f9d6thrust24THRUST_300001_SM_1000_NS6system6detail10sequential3seqE[1];
.global .align 1 .b8 _ZN34_INTERNAL_08fb59a8_4_k_cu_92667f9d6thrust24THRUST_300001_SM_1000_NS12placeholders2_1E[1];
.global .align 1 .b8 _ZN34_INTERNAL_08fb59a8_4_k_cu_92667f9d6thrust24THRUST_300001_SM_1000_NS12placeholders2_2E[1];
.global .align 1 .b8 _ZN34_INTERNAL_08fb59a8_4_k_cu_92667f9d6thrust24THRUST_300001_SM_1000_NS12placeholders2_3E[1];
.global .align 1 .b8 _ZN34_INTERNAL_08fb59a8_4_k_cu_92667f9d6thrust24THRUST_300001_SM_1000_NS12placeholders2_4E[1];
.global .align 1 .b8 _ZN34_INTERNAL_08fb59a8_4_k_cu_92667f9d6thrust24THRUST_300001_SM_1000_NS12placeholders2_5E[1];
.global .align 1 .b8 _ZN34_INTERNAL_08fb59a8_4_k_cu_92667f9d6thrust24THRUST_300001_SM_1000_NS12placeholders2_6E[1];
.global .align 1 .b8 _ZN34_INTERNAL_08fb59a8_4_k_cu_92667f9d6thrust24THRUST_300001_SM_1000_NS12placeholders2_7E[1];
.global .align 1 .b8 _ZN34_INTERNAL_08fb59a8_4_k_cu_92667f9d6thrust24THRUST_300001_SM_1000_NS12placeholders2_8E[1];
.global .align 1 .b8 _ZN34_INTERNAL_08fb59a8_4_k_cu_92667f9d6thrust24THRUST_300001_SM_1000_NS12placeholders2_9E[1];
.global .align 1 .b8 _ZN34_INTERNAL_08fb59a8_4_k_cu_92667f9d6thrust24THRUST_300001_SM_1000_NS12placeholders3_10E[1];
.global .align 1 .b8 _ZN34_INTERNAL_08fb59a8_4_k_cu_92667f9d6thrust24THRUST_300001_SM_1000_NS3seqE[1];

.visible .entry _Z3addPiS_S_(
	.param .u64 .ptr .align 1 _Z3addPiS_S__param_0,
	.param .u64 .ptr .align 1 _Z3addPiS_S__param_1,
	.param .u64 .ptr .align 1 _Z3addPiS_S__param_2
)
{
	.reg .pred 	%p<2>;
	.reg .b32 	%r<5>;
	.reg .b64 	%rd<11>;

	ld.param.u64 	%rd1, [_Z3addPiS_S__param_0];
	ld.param.u64 	%rd2, [_Z3addPiS_S__param_1];
	ld.param.u64 	%rd3, [_Z3addPiS_S__param_2];
	mov.u32 	%r1, %ctaid.x;
	setp.gt.u32 	%p1, %r1, 9999;
	@%p1 bra 	$L__BB0_2;
	cvta.to.global.u64 	%rd4, %rd1;
	cvta.to.global.u64 	%rd5, %rd2;
	cvta.to.global.u64 	%rd6, %rd3;
	mul.wide.u32 	%rd7, %r1, 4;
	add.s64 	%rd8, %rd4, %rd7;
	ld.global.u32 	%r2, [%rd8];
	add.s64 	%rd9, %rd5, %rd7;
	ld.global.u32 	%r3, [%rd9];
	add.s32 	%r4, %r3, %r2;
	add.s64 	%rd10, %rd6, %rd7;
	st.global.u32 	[%rd10], %r4;
$L__BB0_2:
	ret;

}
	// .globl	_Z3hitP7SSpherePi
.visible .entry _Z3hitP7SSpherePi(
	.param .u64 .ptr .align 1 _Z3hitP7SSpherePi_param_0,
	.param .u64 .ptr .align 1 _Z3hitP7SSpherePi_param_1
)
{
	.reg .pred 	%p<3>;
	.reg .b32 	%r<4>;
	.reg .b64 	%rd<11>;
	.reg .b64 	%fd<2>;

	ld.param.u64 	%rd2, [_Z3hitP7SSpherePi_param_0];
	ld.param.u64 	%rd3, [_Z3hitP7SSpherePi_param_1];
	cvta.to.global.u64 	%rd1, %rd3;
	mov.u32 	%r1, %ctaid.x;
	setp.gt.u32 	%p1, %r1, 1;
	@%p1 bra 	$L__BB1_4;
	cvta.to.global.u64 	%rd4, %rd2;
	mul.wide.u32 	%rd5, %r1, 32;
	add.s64 	%rd6, %rd4, %rd5;
	ld.global.f64 	%fd1, [%rd6+24];
	setp.neu.f64 	%p2, %fd1, 0d4000000000000000;
	@%p2 bra 	$L__BB1_3;
	mul.wide.u32 	%rd9, %r1, 4;
	add.s64 	%rd10, %rd1, %rd9;
	mov.b32 	%r3, 1;
	st.global.u32 	[%rd10], %r3;
	bra.uni 	$L__BB1_4;
$L__BB1_3:
	mul.wide.u32 	%rd7, %r1, 4;
	add.s64 	%rd8, %rd1, %rd7;
	mov.b32 	%r2, 0;
	st.global.u32 	[%rd8], %r2;
$L__BB1_4:
	ret;

}
	// .globl	_ZN3cub18CUB_300001_SM_10006detail11EmptyKernelIvEEvv
.visible .entry _ZN3cub18CUB_300001_SM_10006detail11EmptyKernelIvEEvv()
{


	ret;

}
	// .globl	_ZN3cub18CUB_300001_SM_10006detail8for_each13static_kernelINS2_12policy_hub_t12policy_500_tEmN6thrust24THRUST_300001_SM_1000_NS8cuda_cub20__uninitialized_fill7functorINS7_10device_ptrIiEEiEEEEvT0_T1_
.visible .entry _ZN3cub18CUB_300001_SM_10006detail8for_each13static_kernelINS2_12policy_hub_t12policy_500_tEmN6thrust24THRUST_300001_SM_1000_NS8cuda_cub20__uninitialized_fill7functorINS7_10device_ptrIiEEiEEEEvT0_T1_(
	.param .u64 _ZN3cub18CUB_300001_SM_10006detail8for_each13static_kernelINS2_12policy_hub_t12policy_500_tEmN6thrust24THRUST_300001_SM_1000_NS8cuda_cub20__uninitialized_fill7functorINS7_10device_ptrIiEEiEEEEvT0_T1__param_0,
	.param .align 8 .b8 _ZN3cub18CUB_300001_SM_10006detail8for_each13static_kernelINS2_12policy_hub_t12policy_500_tEmN6thrust24THRUST_300001_SM_1000_NS8cuda_cub20__uninitialized_fill7functorINS7_10device_ptrIiEEiEEEEvT0_T1__param_1[16]
)
.maxntid 256
{
	.reg .pred 	%p<4>;
	.reg .b16 	%rs<5>;
	.reg .b32 	%r<12>;
	.reg .b64 	%rd<16>;

	ld.param.u32 	%r3, [_ZN3cub18CUB_300001_SM_10006detail8for_each13static_kernelINS2_12policy_hub_t12policy_500_tEmN6thrust24THRUST_300001_SM_1000_NS8cuda_cub20__uninitialized_fill7functorINS7_10device_ptrIiEEiEEEEvT0_T1__param_1+8];
	ld.param.u64 	%rd4, [_ZN3cub18CUB_300001_SM_10006detail8for_each13static_kernelINS2_12policy_hub_t12policy_500_tEmN6thrust24THRUST_300001_SM_1000_NS8cuda_cub20__uninitialized_fill7functorINS7_10device_ptrIiEEiEEEEvT0_T1__param_1];
	ld.param.u64 	%rd5, [_ZN3cub18CUB_300001_SM_10006detail8for_each13static_kernelINS2_12policy_hub_t12policy_500_tEmN6thrust24THRUST_300001_SM_1000_NS8cuda_cub20__uninitialized_fill7functorINS7_10device_ptrIiEEiEEEEvT0_T1__param_0];
	mov.u32 	%r9, %ctaid.x;
	mul.wide.u32 	%rd1, %r9, 512;
	sub.s64 	%rd2, %rd5, %rd1;
	setp.lt.u64 	%p1, %rd2, 512;
	@%p1 bra 	$L__BB3_2;
	mov.u32 	%r11, %tid.x;
	cvta.to.global.u64 	%rd11, %rd4;
	cvt.u64.u32 	%rd12, %r11;
	add.s64 	%rd13, %rd1, %rd12;
	shl.b64 	%rd14, %rd13, 2;
	add.s64 	%rd15, %rd11, %rd14;
	st.global.u32 	[%rd15], %r3;
	st.global.u32 	[%rd15+1024], %r3;
	bra.uni 	$L__BB3_6;
$L__BB3_2:
	cvta.to.global.u64 	%rd6, %rd4;
	mov.u32 	%r2, %tid.x;
	cvt.u64.u32 	%rd7, %r2;
	setp.le.u64 	%p2, %rd2, %rd7;
	add.s64 	%rd8, %rd1, %rd7;
	shl.b64 	%rd9, %rd8, 2;
	add.s64 	%rd3, %rd6, %rd9;
	@%p2 bra 	$L__BB3_4;
	st.global.u32 	[%rd3], %r3;
$L__BB3_4:
	add.s32 	%r10, %r2, 256;
	cvt.u64.u32 	%rd10, %r10;
	setp.le.u64 	%p3, %rd2, %rd10;
	@%p3 bra 	$L__BB3_6;
	st.global.u32 	[%rd3+1024], %r3;
$L__BB3_6:
	ret;

}
	// .globl	_ZN3cub18CUB_300001_SM_10006detail8for_each13static_kernelINS2_12policy_hub_t12policy_500_tElN6thrust24THRUST_300001_SM_1000_NS8cuda_cub6__fill7functorINS7_6detail15normal_iteratorINS7_10device_ptrIiEEEEiEEEEvT0_T1_
.visible .entry _ZN3cub18CUB_300001_SM_10006detail8for_each13static_kernelINS2_12policy_hub_t12policy_500_tElN6thrust24THRUST_300001_SM_1000_NS8cuda_cub6__fill7functorINS7_6detail15normal_iteratorINS7_10device_ptrIiEEEEiEEEEvT0_T1_(
	.param .u64 _ZN3cub18CUB_300001_SM_10006detail8for_each13static_kernelINS2_12policy_hub_t12policy_500_tElN6thrust24THRUST_300001_SM_1000_NS8cuda_cub6__fill7functorINS7_6detail15normal_iteratorINS7_10device_ptrIiEEEEiEEEEvT0_T1__param_0,
	.param .align 8 .b8 _ZN3cub18CUB_300001_SM_10006detail8for_each13static_kernelINS2_12policy_hub_t12policy_500_tElN6thrust24THRUST_300001_SM_1000_NS8cuda_cub6__fill7functorINS7_6detail15normal_iteratorINS7_10device_ptrIiEEEEiEEEEvT0_T1__param_1[16]
)
.maxntid 256
{
	.reg .pred 	%p<4>;
	.reg .b16 	%rs<5>;
	.reg .b32 	%r<12>;
	.reg .b64 	%rd<17>;

	ld.param.u32 	%r3, [_ZN3cub18CUB_300001_SM_10006detail8for_each13static_kernelINS2_12policy_hub_t12policy_500_tElN6thrust24THRUST_300001_SM_1000_NS8cuda_cub6__fill7functorINS7_6detail15normal_iteratorINS7_10device_ptrIiEEEEiEEEEvT0_T1__param_1+8];
	ld.param.u64 	%rd5, [_ZN3cub18CUB_300001_SM_10006detail8for_each13static_kernelINS2_12policy_hub_t12policy_500_tElN6thrust24THRUST_300001_SM_1000_NS8cuda_cub6__fill7functorINS7_6detail15normal_iteratorINS7_10device_ptrIiEEEEiEEEEvT0_T1__param_1];
	ld.param.u64 	%rd6, [_ZN3cub18CUB_300001_SM_10006detail8for_each13static_kernelINS2_12policy_hub_t12policy_500_tElN6thrust24THRUST_300001_SM_1000_NS8cuda_cub6__fill7functorINS7_6detail15normal_iteratorINS7_10device_ptrIiEEEEiEEEEvT0_T1__param_0];
	mov.u32 	%r9, %ctaid.x;
	mul.wide.u32 	%rd1, %r9, 512;
	sub.s64 	%rd2, %rd6, %rd1;
	setp.lt.s64 	%p1, %rd2, 512;
	@%p1 bra 	$L__BB4_2;
	mov.u32 	%r11, %tid.x;
	cvta.to.global.u64 	%rd12, %rd5;
	cvt.u64.u32 	%rd13, %r11;
	add.s64 	%rd14, %rd1, %rd13;
	shl.b64 	%rd15, %rd14, 2;
	add.s64 	%rd16, %rd12, %rd15;
	st.global.u32 	[%rd16], %r3;
	st.global.u32 	[%rd16+1024], %r3;
	bra.uni 	$L__BB4_6;
$L__BB4_2:
	cvta.to.global.u64 	%rd7, %rd5;
	mov.u32 	%r2, %tid.x;
	cvt.s64.s32 	%rd3, %rd2;
	cvt.u64.u32 	%rd8, %r2;
	setp.le.s64 	%p2, %rd3, %rd8;
	add.s64 	%rd9, %rd1, %rd8;
	shl.b64 	%rd10, %rd9, 2;
	add.s64 	%rd4, %rd7, %rd10;
	@%p2 bra 	$L__BB4_4;
	st.global.u32 	[%rd4], %r3;
$L__BB4_4:
	add.s32 	%r10, %r2, 256;
	cvt.u64.u32 	%rd11, %r10;
	setp.le.s64 	%p3, %rd3, %rd11;
	@%p3 bra 	$L__BB4_6;
	st.global.u32 	[%rd4+1024], %r3;
$L__BB4_6:
	ret;

}


// ===== COMPILED SASS (sm_100) =====

	.target	sm_100

	.elftype	@"ET_EXEC"


//--------------------- .note.nv.tkinfo           --------------------------
	.section	.note.nv.tkinfo,"",@"SHT_NOTE"
	.sectionflags	@"SHF_NOTE_NV_TKINFO"
	.tkinfo
        /*0018*/ 	.word	0x00000002
        /*0030*/ 	.string	""
        /*0030*/ 	.string	"ptxas"
        /*0030*/ 	.string	"Cuda compilation tools, release 13.0, V13.0.88"
        /*0030*/ 	.string	"Build cuda_13.0.r13.0/compiler.36424714_0"
        /*0030*/ 	.string	"-arch sm_100 -m 64 "



//--------------------- .note.nv.cuinfo           --------------------------
	.section	.note.nv.cuinfo,"",@"SHT_NOTE"
	.sectionflags	@"SHF_NOTE_NV_CUINFO"
        /*0018*/ 	.short	0x0002
        /*001a*/ 	.short	0x0064
        /*001c*/ 	.short	0x0082
	.zero		2


//--------------------- .nv.info                  --------------------------
	.section	.nv.info,"",@"SHT_CUDA_INFO"
	.align	4


	//----- nvinfo : EIATTR_REGCOUNT
	.align		4
        /*0000*/ 	.byte	0x04, 0x2f
        /*0002*/ 	.short	(.L_44 - .L_43)
	.align		4
.L_43:
        /*0004*/ 	.word	index@(_Z3addPiS_S_)
        /*0008*/ 	.word	0x0000000c


	//----- nvinfo : EIATTR_FRAME_SIZE
	.align		4
.L_44:
        /*000c*/ 	.byte	0x04, 0x11
        /*000e*/ 	.short	(.L_46 - .L_45)
	.align		4
.L_45:
        /*0010*/ 	.word	index@(_Z3addPiS_S_)
        /*0014*/ 	.word	0x00000000


	//----- nvinfo : EIATTR_REGCOUNT
	.align		4
.L_46:
        /*0018*/ 	.byte	0x04, 0x2f
        /*001a*/ 	.short	(.L_48 - .L_47)
	.align		4
.L_47:
        /*001c*/ 	.word	index@(_Z3hitP7SSpherePi)
        /*0020*/ 	.word	0x0000000c


	//----- nvinfo : EIATTR_FRAME_SIZE
	.align		4
.L_48:
        /*0024*/ 	.byte	0x04, 0x11
        /*0026*/ 	.short	(.L_50 - .L_49)
	.align		4
.L_49:
        /*0028*/ 	.word	index@(_Z3hitP7SSpherePi)
        /*002c*/ 	.word	0x00000000


	//----- nvinfo : EIATTR_REGCOUNT
	.align		4
.L_50:
        /*0030*/ 	.byte	0x04, 0x2f
        /*0032*/ 	.short	(.L_52 - .L_51)
	.align		4
.L_51:
        /*0034*/ 	.word	index@(_ZN3cub18CUB_300001_SM_10006detail11EmptyKernelIvEEvv)
        /*0038*/ 	.word	0x00000004


	//----- nvinfo : EIATTR_FRAME_SIZE
	.align		4
.L_52:
        /*003c*/ 	.byte	0x04, 0x11
        /*003e*/ 	.short	(.L_54 - .L_53)
	.align		4
.L_53:
        /*0040*/ 	.word	index@(_ZN3cub18CUB_300001_SM_10006detail11EmptyKernelIvEEvv)
        /*0044*/ 	.word	0x00000000


	//----- nvinfo : EIATTR_REGCOUNT
	.align		4
.L_54:
        /*0048*/ 	.byte	0x04, 0x2f
        /*004a*/ 	.short	(.L_56 - .L_55)
	.align		4
.L_55:
        /*004c*/ 	.word	index@(_ZN3cub18CUB_300001_SM_10006detail8for_each13static_kernelINS2_12policy_hub_t12policy_500_tEmN6thrust24THRUST_300001_SM_1000_NS8cuda_cub20__uninitialized_fill7functorINS7_10device_ptrIiEEiEEEEvT0_T1_)
        /*0050*/ 	.word	0x00000008


	//----- nvinfo : EIATTR_FRAME_SIZE
	.align		4
.L_56:
        /*0054*/ 	.byte	0x04, 0x11
        /*0056*/ 	.short	(.L_58 - .L_57)
	.align		4
.L_57:
        /*0058*/ 	.word	index@(_ZN3cub18CUB_300001_SM_10006detail8for_each13static_kernelINS2_12policy_hub_t12policy_500_tEmN6thrust24THRUST_300001_SM_1000_NS8cuda_cub20__uninitialized_fill7functorINS7_10device_ptrIiEEiEEEEvT0_T1_)
        /*005c*/ 	.word	0x00000000


	//----- nvinfo : EIATTR_REGCOUNT
	.align		4
.L_58:
        /*0060*/ 	.byte	0x04, 0x2f
        /*0062*/ 	.short	(.L_60 - .L_59)
	.align		4
.L_59:
        /*0064*/ 	.word	index@(_ZN3cub18CUB_300001_SM_10006detail8for_each13static_kernelINS2_12policy_hub_t12policy_500_tElN6thrust24THRUST_300001_SM_1000_NS8cuda_cub6__fill7functorINS7_6detail15normal_iteratorINS7_10device_ptrIiEEEEiEEEEvT0_T1_)
        /*0068*/ 	.word	0x00000008


	//----- nvinfo : EIATTR_FRAME_SIZE
	.align		4
.L_60:
        /*006c*/ 	.byte	0x04, 0x11
        /*006e*/ 	.short	(.L_62 - .L_61)
	.align		4
.L_61:
        /*0070*/ 	.word	index@(_ZN3cub18CUB_300001_SM_10006detail8for_each13static_kernelINS2_12policy_hub_t12policy_500_tElN6thrust24THRUST_300001_SM_1000_NS8cuda_cub6__fill7functorINS7_6detail15normal_iteratorINS7_10device_ptrIiEEEEiEEEEvT0_T1_)
        /*0074*/ 	.word	0x00000000


	//----- nvinfo : EIATTR_MIN_STACK_SIZE
	.align		4
.L_62:
        /*0078*/ 	.byte	0x04, 0x12
        /*007a*/ 	.short	(.L_64 - .L_63)
	.align		4
.L_63:
        /*007c*/ 	.word	index@(_ZN3cub18CUB_300001_SM_10006detail8for_each13static_kernelINS2_12policy_hub_t12policy_500_tElN6thrust24THRUST_300001_SM_1000_NS8cuda_cub6__fill7functorINS7_6detail15normal_iteratorINS7_10device_ptrIiEEEEiEEEEvT0_T1_)
        /*0080*/ 	.word	0x00000000


	//----- nvinfo : EIATTR_MIN_STACK_SIZE
	.align		4
.L_64:
        /*0084*/ 	.byte	0x04, 0x12
        /*0086*/ 	.short	(.L_66 - .L_65)
	.align		4
.L_65:
        /*0088*/ 	.word	index@(_ZN3cub18CUB_300001_SM_10006detail8for_each13static_kernelINS2_12policy_hub_t12policy_500_tEmN6thrust24THRUST_300001_SM_1000_NS8cuda_cub20__uninitialized_fill7functorINS7_10device_ptrIiEEiEEEEvT0_T1_)
        /*008c*/ 	.word	0x00000000


	//----- nvinfo : EIATTR_MIN_STACK_SIZE
	.align		4
.L_66:
        /*0090*/ 	.byte	0x04, 0x12
        /*0092*/ 	.short	(.L_68 - .L_67)
	.align		4
.L_67:
        /*0094*/ 	.word	index@(_ZN3cub18CUB_300001_SM_10006detail11EmptyKernelIvEEvv)
        /*0098*/ 	.word	0x00000000


	//----- nvinfo : EIATTR_MIN_STACK_SIZE
	.align		4
.L_68:
        /*009c*/ 	.byte	0x04, 0x12
        /*009e*/ 	.short	(.L_70 - .L_69)
	.align		4
.L_69:
        /*00a0*/ 	.word	index@(_Z3hitP7SSpherePi)
        /*00a4*/ 	.word	0x00000000


	//----- nvinfo : EIATTR_MIN_STACK_SIZE
	.align		4
.L_70:
        /*00a8*/ 	.byte	0x04, 0x12
        /*00aa*/ 	.short	(.L_72 - .L_71)
	.align		4
.L_71:
        /*00ac*/ 	.word	index@(_Z3addPiS_S_)
        /*00b0*/ 	.word	0x00000000
.L_72:


//--------------------- .nv.compat                --------------------------
	.section	.nv.compat,"",@"SHT_CUDA_COMPAT_INFO"
	.align	4
        /*0000*/ 	.byte	0x02, 0x09, 0x00, 0x00, 0x02, 0x02, 0x01, 0x00, 0x02, 0x05, 0x05, 0x00, 0x03, 0x07, 0x01, 0x01
        /*0010*/ 	.byte	0x02, 0x03, 0x00, 0x00, 0x02, 0x06, 0x01, 0x00, 0x04, 0x0b, 0x08, 0x00, 0x09, 0x00, 0x00, 0x00
        /*0020*/ 	.byte	0x00, 0x00, 0x00, 0x00


//--------------------- .nv.info._ZN3cub18CUB_300001_SM_10006detail8for_each13static_kernelINS2_12policy_hub_t12policy_500_tElN6thrust24THRUST_300001_SM_1000_NS8cuda_cub6__fill7functorINS7_6detail15normal_iteratorINS7_10device_ptrIiEEEEiEEEEvT0_T1_ --------------------------
	.section	.nv.info._ZN3cub18CUB_300001_SM_10006detail8for_each13static_kernelINS2_12policy_hub_t12policy_500_tElN6thrust24THRUST_300001_SM_1000_NS8cuda_cub6__fill7functorINS7_6detail15normal_iteratorINS7_10device_ptrIiEEEEiEEEEvT0_T1_,"",@"SHT_CUDA_INFO"
	.sectionflags	@""
	.align	4


	//----- nvinfo : EIATTR_CUDA_API_VERSION
	.align		4
        /*0000*/ 	.byte	0x04, 0x37
        /*0002*/ 	.short	(.L_74 - .L_73)
.L_73:
        /*0004*/ 	.word	0x00000082


	//----- nvinfo : EIATTR_KPARAM_INFO
	.align		4
.L_74:
        /*0008*/ 	.byte	0x04, 0x17
        /*000a*/ 	.short	(.L_76 - .L_75)
.L_75:
        /*000c*/ 	.word	0x00000000
        /*0010*/ 	.short	0x0001
        /*0012*/ 	.short	0x0008
        /*0014*/ 	.byte	0x00, 0xf0, 0x41, 0x00


	//----- nvinfo : EIATTR_KPARAM_INFO
	.align		4
.L_76:
        /*0018*/ 	.byte	0x04, 0x17
        /*001a*/ 	.short	(.L_78 - .L_77)
.L_77:
        /*001c*/ 	.word	0x00000000
        /*0020*/ 	.short	0x0000
        /*0022*/ 	.short	0x0000
        /*0024*/ 	.byte	0x00, 0xf0, 0x21, 0x00


	//----- nvinfo : EIATTR_SPARSE_MMA_MASK
	.align		4
.L_78:
        /*0028*/ 	.byte	0x03, 0x50
        /*002a*/ 	.short	0x0000


	//----- nvinfo : EIATTR_MAXREG_COUNT
	.align		4
        /*002c*/ 	.byte	0x03, 0x1b
        /*002e*/ 	.short	0x00ff


	//----- nvinfo : EIATTR_MERCURY_ISA_VERSION
	.align		4
        /*0030*/ 	.byte	0x03, 0x5f
        /*0032*/ 	.short	0x0101


	//----- nvinfo : EIATTR_VRC_CTA_INIT_COUNT
	.align		4
        /*0034*/ 	.byte	0x02, 0x4a
	.zero		1
	.zero		1


	//----- nvinfo : EIATTR_EXIT_INSTR_OFFSETS
	.align		4
        /*0038*/ 	.byte	0x04, 0x1c
        /*003a*/ 	.short	(.L_80 - .L_79)


	//   ....[0]....
.L_79:
        /*003c*/ 	.word	0x00000130


	//   ....[1]....
        /*0040*/ 	.word	0x00000240


	//   ....[2]....
        /*0044*/ 	.word	0x00000270


	//----- nvinfo : EIATTR_MAX_THREADS
	.align		4
.L_80:
        /*0048*/ 	.byte	0x04, 0x05
        /*004a*/ 	.short	(.L_82 - .L_81)
.L_81:
        /*004c*/ 	.word	0x00000100
        /*0050*/ 	.word	0x00000001
        /*0054*/ 	.word	0x00000001


	//----- nvinfo : EIATTR_CBANK_PARAM_SIZE
	.align		4
.L_82:
        /*0058*/ 	.byte	0x03, 0x19
        /*005a*/ 	.short	0x0018


	//----- nvinfo : EIATTR_PARAM_CBANK
	.align		4
        /*005c*/ 	.byte	0x04, 0x0a
        /*005e*/ 	.short	(.L_84 - .L_83)
	.align		4
.L_83:
        /*0060*/ 	.word	index@(.nv.constant0._ZN3cub18CUB_300001_SM_10006detail8for_each13static_kernelINS2_12policy_hub_t12policy_500_tElN6thrust24THRUST_300001_SM_1000_NS8cuda_cub6__fill7functorINS7_6detail15normal_iteratorINS7_10device_ptrIiEEEEiEEEEvT0_T1_)
        /*0064*/ 	.short	0x0380
        /*0066*/ 	.short	0x0018


	//----- nvinfo : EIATTR_SW_WAR
	.align		4
.L_84:
        /*0068*/ 	.byte	0x04, 0x36
        /*006a*/ 	.short	(.L_86 - .L_85)
.L_85:
        /*006c*/ 	.word	0x00000008
.L_86:


//--------------------- .nv.info._ZN3cub18CUB_300001_SM_10006detail8for_each13static_kernelINS2_12policy_hub_t12policy_500_tEmN6thrust24THRUST_300001_SM_1000_NS8cuda_cub20__uninitialized_fill7functorINS7_10device_ptrIiEEiEEEEvT0_T1_ --------------------------
	.section	.nv.info._ZN3cub18CUB_300001_SM_10006detail8for_each13static_kernelINS2_12policy_hub_t12policy_500_tEmN6thrust24THRUST_300001_SM_1000_NS8cuda_cub20__uninitialized_fill7functorINS7_10device_ptrIiEEiEEEEvT0_T1_,"",@"SHT_CUDA_INFO"
	.sectionflags	@""
	.align	4


	//----- nvinfo : EIATTR_CUDA_API_VERSION
	.align		4
        /*0000*/ 	.byte	0x04, 0x37
        /*0002*/ 	.short	(.L_88 - .L_87)
.L_87:
        /*0004*/ 	.word	0x00000082


	//----- nvinfo : EIATTR_KPARAM_INFO
	.align		4
.L_88:
        /*0008*/ 	.byte	0x04, 0x17
        /*000a*/ 	.short	(.L_90 - .L_89)
.L_89:
        /*000c*/ 	.word	0x00000000
        /*0010*/ 	.short	0x0001
        /*0012*/ 	.short	0x0008
        /*0014*/ 	.byte	0x00, 0xf0, 0x41, 0x00


	//----- nvinfo : EIATTR_KPARAM_INFO
	.align		4
.L_90:
        /*0018*/ 	.byte	0x04, 0x17
        /*001a*/ 	.short	(.L_92 - .L_91)
.L_91:
        /*001c*/ 	.word	0x00000000
        /*0020*/ 	.short	0x0000
        /*0022*/ 	.short	0x0000
        /*0024*/ 	.byte	0x00, 0xf0, 0x21, 0x00


	//----- nvinfo : EIATTR_SPARSE_MMA_MASK
	.align		4
.L_92:
        /*0028*/ 	.byte	0x03, 0x50
        /*002a*/ 	.short	0x0000


	//----- nvinfo : EIATTR_MAXREG_COUNT
	.align		4
        /*002c*/ 	.byte	0x03, 0x1b
        /*002e*/ 	.short	0x00ff


	//----- nvinfo : EIATTR_MERCURY_ISA_VERSION
	.align		4
        /*0030*/ 	.byte	0x03, 0x5f
        /*0032*/ 	.short	0x0101


	//----- nvinfo : EIATTR_VRC_CTA_INIT_COUNT
	.align		4
        /*0034*/ 	.byte	0x02, 0x4a
	.zero		1
	.zero		1


	//----- nvinfo : EIATTR_EXIT_INSTR_OFFSETS
	.align		4
        /*0038*/ 	.byte	0x04, 0x1c
        /*003a*/ 	.short	(.L_94 - .L_93)


	//   ....[0]....
.L_93:
        /*003c*/ 	.word	0x00000130


	//   ....[1]....
        /*0040*/ 	.word	0x00000230


	//   ....[2]....
        /*0044*/ 	.word	0x00000260


	//----- nvinfo : EIATTR_MAX_THREADS
	.align		4
.L_94:
        /*0048*/ 	.byte	0x04, 0x05
        /*004a*/ 	.short	(.L_96 - .L_95)
.L_95:
        /*004c*/ 	.word	0x00000100
        /*0050*/ 	.word	0x00000001
        /*0054*/ 	.word	0x00000001


	//----- nvinfo : EIATTR_CBANK_PARAM_SIZE
	.align		4
.L_96:
        /*0058*/ 	.byte	0x03, 0x19
        /*005a*/ 	.short	0x0018


	//----- nvinfo : EIATTR_PARAM_CBANK
	.align		4
        /*005c*/ 	.byte	0x04, 0x0a
        /*005e*/ 	.short	(.L_98 - .L_97)
	.align		4
.L_97:
        /*0060*/ 	.word	index@(.nv.constant0._ZN3cub18CUB_300001_SM_10006detail8for_each13static_kernelINS2_12policy_hub_t12policy_500_tEmN6thrust24THRUST_300001_SM_1000_NS8cuda_cub20__uninitialized_fill7functorINS7_10device_ptrIiEEiEEEEvT0_T1_)
        /*0064*/ 	.short	0x0380
        /*0066*/ 	.short	0x0018


	//----- nvinfo : EIATTR_SW_WAR
	.align		4
.L_98:
        /*0068*/ 	.byte	0x04, 0x36
        /*006a*/ 	.short	(.L_100 - .L_99)
.L_99:
        /*006c*/ 	.word	0x00000008
.L_100:


//--------------------- .nv.info._ZN3cub18CUB_300001_SM_10006detail11EmptyKernelIvEEvv --------------------------
	.section	.nv.info._ZN3cub18CUB_300001_SM_10006detail11EmptyKernelIvEEvv,"",@"SHT_CUDA_INFO"
	.sectionflags	@""
	.align	4


	//----- nvinfo : EIATTR_CUDA_API_VERSION
	.align		4
        /*0000*/ 	.byte	0x04, 0x37
        /*0002*/ 	.short	(.L_102 - .L_101)
.L_101:
        /*0004*/ 	.word	0x00000082


	//----- nvinfo : EIATTR_SPARSE_MMA_MASK
	.align		4
.L_102:
        /*0008*/ 	.byte	0x03, 0x50
        /*000a*/ 	.short	0x0000


	//----- nvinfo : EIATTR_MAXREG_COUNT
	.align		4
        /*000c*/ 	.byte	0x03, 0x1b
        /*000e*/ 	.short	0x00ff


	//----- nvinfo : EIATTR_MERCURY_ISA_VERSION
	.align		4
        /*0010*/ 	.byte	0x03, 0x5f
        /*0012*/ 	.short	0x0101


	//----- nvinfo : EIATTR_VRC_CTA_INIT_COUNT
	.align		4
        /*0014*/ 	.byte	0x02, 0x4a
	.zero		1
	.zero		1


	//----- nvinfo : EIATTR_EXIT_INSTR_OFFSETS
	.align		4
        /*0018*/ 	.byte	0x04, 0x1c
        /*001a*/ 	.short	(.L_104 - .L_103)


	//   ....[0]....
.L_103:
        /*001c*/ 	.word	0x00000010


	//----- nvinfo : EIATTR_SW_WAR
	.align		4
.L_104:
        /*0020*/ 	.byte	0x04, 0x36
        /*0022*/ 	.short	(.L_106 - .L_105)
.L_105:
        /*0024*/ 	.word	0x00000008
.L_106:


//--------------------- .nv.info._Z3hitP7SSpherePi --------------------------
	.section	.nv.info._Z3hitP7SSpherePi,"",@"SHT_CUDA_INFO"
	.sectionflags	@""
	.align	4


	//----- nvinfo : EIATTR_CUDA_API_VERSION
	.align		4
        /*0000*/ 	.byte	0x04, 0x37
        /*0002*/ 	.short	(.L_108 - .L_107)
.L_107:
        /*0004*/ 	.word	0x00000082


	//----- nvinfo : EIATTR_KPARAM_INFO
	.align		4
.L_108:
        /*0008*/ 	.byte	0x04, 0x17
        /*000a*/ 	.short	(.L_110 - .L_109)
.L_109:
        /*000c*/ 	.word	0x00000000
        /*0010*/ 	.short	0x0001
        /*0012*/ 	.short	0x0008
        /*0014*/ 	.byte	0x00, 0xf5, 0x21, 0x00


	//----- nvinfo : EIATTR_KPARAM_INFO
	.align		4
.L_110:
        /*0018*/ 	.byte	0x04, 0x17
        /*001a*/ 	.short	(.L_112 - .L_111)
.L_111:
        /*001c*/ 	.word	0x00000000
        /*0020*/ 	.short	0x0000
        /*0022*/ 	.short	0x0000
        /*0024*/ 	.byte	0x00, 0xf5, 0x21, 0x00


	//----- nvinfo : EIATTR_SPARSE_MMA_MASK
	.align		4
.L_112:
        /*0028*/ 	.byte	0x03, 0x50
        /*002a*/ 	.short	0x0000


	//----- nvinfo : EIATTR_MAXREG_COUNT
	.align		4
        /*002c*/ 	.byte	0x03, 0x1b
        /*002e*/ 	.short	0x00ff


	//----- nvinfo : EIATTR_MERCURY_ISA_VERSION
	.align		4
        /*0030*/ 	.byte	0x03, 0x5f
        /*0032*/ 	.short	0x0101


	//----- nvinfo : EIATTR_VRC_CTA_INIT_COUNT
	.align		4
        /*0034*/ 	.byte	0x02, 0x4a
	.zero		1
	.zero		1


	//----- nvinfo : EIATTR_EXIT_INSTR_OFFSETS
	.align		4
        /*0038*/ 	.byte	0x04, 0x1c
        /*003a*/ 	.short	(.L_114 - .L_113)


	//   ....[0]....
.L_113:
        /*003c*/ 	.word	0x00000030


	//   ....[1]....
        /*0040*/ 	.word	0x000000d0


	//   ....[2]....
        /*0044*/ 	.word	0x00000110


	//----- nvinfo : EIATTR_CBANK_PARAM_SIZE
	.align		4
.L_114:
        /*0048*/ 	.byte	0x03, 0x19
        /*004a*/ 	.short	0x0010


	//----- nvinfo : EIATTR_PARAM_CBANK
	.align		4
        /*004c*/ 	.byte	0x04, 0x0a
        /*004e*/ 	.short	(.L_116 - .L_115)
	.align		4
.L_115:
        /*0050*/ 	.word	index@(.nv.constant0._Z3hitP7SSpherePi)
        /*0054*/ 	.short	0x0380
        /*0056*/ 	.short	0x0010


	//----- nvinfo : EIATTR_SW_WAR
	.align		4
.L_116:
        /*0058*/ 	.byte	0x04, 0x36
        /*005a*/ 	.short	(.L_118 - .L_117)
.L_117:
        /*005c*/ 	.word	0x00000008
.L_118:


//--------------------- .nv.info._Z3addPiS_S_     --------------------------
	.section	.nv.info._Z3addPiS_S_,"",@"SHT_CUDA_INFO"
	.sectionflags	@""
	.align	4


	//----- nvinfo : EIATTR_CUDA_API_VERSION
	.align		4
        /*0000*/ 	.byte	0x04, 0x37
        /*0002*/ 	.short	(.L_120 - .L_119)
.L_119:
        /*0004*/ 	.word	0x00000082


	//----- nvinfo : EIATTR_KPARAM_INFO
	.align		4
.L_120:
        /*0008*/ 	.byte	0x04, 0x17
        /*000a*/ 	.short	(.L_122 - .L_121)
.L_121:
        /*000c*/ 	.word	0x00000000
        /*0010*/ 	.short	0x0002
        /*0012*/ 	.short	0x0010
        /*0014*/ 	.byte	0x00, 0xf5, 0x21, 0x00


	//----- nvinfo : EIATTR_KPARAM_INFO
	.align		4
.L_122:
        /*0018*/ 	.byte	0x04, 0x17
        /*001a*/ 	.short	(.L_124 - .L_123)
.L_123:
        /*001c*/ 	.word	0x00000000
        /*0020*/ 	.short	0x0001
        /*0022*/ 	.short	0x0008
        /*0024*/ 	.byte	0x00, 0xf5, 0x21, 0x00


	//----- nvinfo : EIATTR_KPARAM_INFO
	.align		4
.L_124:
        /*0028*/ 	.byte	0x04, 0x17
        /*002a*/ 	.short	(.L_126 - .L_125)
.L_125:
        /*002c*/ 	.word	0x00000000
        /*0030*/ 	.short	0x0000
        /*0032*/ 	.short	0x0000
        /*0034*/ 	.byte	0x00, 0xf5, 0x21, 0x00


	//----- nvinfo : EIATTR_SPARSE_MMA_MASK
	.align		4
.L_126:
        /*0038*/ 	.byte	0x03, 0x50
        /*003a*/ 	.short	0x0000


	//----- nvinfo : EIATTR_MAXREG_COUNT
	.align		4
        /*003c*/ 	.byte	0x03, 0x1b
        /*003e*/ 	.short	0x00ff


	//----- nvinfo : EIATTR_MERCURY_ISA_VERSION
	.align		4
        /*0040*/ 	.byte	0x03, 0x5f
        /*0042*/ 	.short	0x0101


	//----- nvinfo : EIATTR_VRC_CTA_INIT_COUNT
	.align		4
        /*0044*/ 	.byte	0x02, 0x4a
	.zero		1
	.zero		1


	//----- nvinfo : EIATTR_EXIT_INSTR_OFFSETS
	.align		4
        /*0048*/ 	.byte	0x04, 0x1c
        /*004a*/ 	.short	(.L_128 - .L_127)


	//   ....[0]....
.L_127:
        /*004c*/ 	.word	0x00000030


	//   ....[1]....
        /*0050*/ 	.word	0x000000f0


	//----- nvinfo : EIATTR_CBANK_PARAM_SIZE
	.align		4
.L_128:
        /*0054*/ 	.byte	0x03, 0x19
        /*0056*/ 	.short	0x0018


	//----- nvinfo : EIATTR_PARAM_CBANK
	.align		4
        /*0058*/ 	.byte	0x04, 0x0a
        /*005a*/ 	.short	(.L_130 - .L_129)
	.align		4
.L_129:
        /*005c*/ 	.word	index@(.nv.constant0._Z3addPiS_S_)
        /*0060*/ 	.short	0x0380
        /*0062*/ 	.short	0x0018


	//----- nvinfo : EIATTR_SW_WAR
	.align		4
.L_130:
        /*0064*/ 	.byte	0x04, 0x36
        /*0066*/ 	.short	(.L_132 - .L_131)
.L_131:
        /*0068*/ 	.word	0x00000008
.L_132:


//--------------------- .nv.callgraph             --------------------------
	.section	.nv.callgraph,"",@"SHT_CUDA_CALLGRAPH"
	.align	4
	.sectionentsize	8
	.align		4
        /*0000*/ 	.word	0x00000000
	.align		4
        /*0004*/ 	.word	0xffffffff
	.align		4
        /*0008*/ 	.word	0x00000000
	.align		4
        /*000c*/ 	.word	0xfffffffe
	.align		4
        /*0010*/ 	.word	0x00000000
	.align		4
        /*0014*/ 	.word	0xfffffffd
	.align		4
        /*0018*/ 	.word	0x00000000
	.align		4
        /*001c*/ 	.word	0xfffffffc


//--------------------- .nv.constant4             --------------------------
	.section	.nv.constant4,"a",@progbits
	.align	8
	.align		8
.nv.constant4:
        /*0000*/ 	.dword	_ZN34_INTERNAL_08fb59a8_4_k_cu_92667f9d4cuda3std3__45__cpo5beginE
	.align		8
        /*0008*/ 	.dword	_ZN34_INTERNAL_08fb59a8_4_k_cu_92667f9d4cuda3std3__45__cpo3endE
	.align		8
        /*0010*/ 	.dword	_ZN34_INTERNAL_08fb59a8_4_k_cu_92667f9d4cuda3std3__45__cpo6cbeginE
	.align		8
        /*0018*/ 	.dword	_ZN34_INTERNAL_08fb59a8_4_k_cu_92667f9d4cuda3std3__45__cpo4cendE
	.align		8
        /*0020*/ 	.dword	_ZN34_INTERNAL_08fb59a8_4_k_cu_92667f9d4cuda3std3__45__cpo6rbeginE
	.align		8
        /*0028*/ 	.dword	_ZN34_INTERNAL_08fb59a8_4_k_cu_92667f9d4cuda3std3__45__cpo4rendE
	.align		8
        /*0030*/ 	.dword	_ZN34_INTERNAL_08fb59a8_4_k_cu_92667f9d4cuda3std3__45__cpo7crbeginE
	.align		8
        /*0038*/ 	.dword	_ZN34_INTERNAL_08fb59a8_4_k_cu_92667f9d4cuda3std3__45__cpo5crendE
	.align		8
        /*0040*/ 	.dword	_ZN34_INTERNAL_08fb59a8_4_k_cu_92667f9d4cuda3std3__436_GLOBAL__N__08fb59a8_4_k_cu_92667f9d6ignoreE
	.align		8
        /*0048*/ 	.dword	_ZN34_INTERNAL_08fb59a8_4_k_cu_92667f9d4cuda3std3__419piecewise_constructE
	.align		8
        /*0050*/ 	.dword	_ZN34_INTERNAL_08fb59a8_4_k_cu_92667f9d4cuda3std3__48in_placeE
	.align		8
        /*0058*/ 	.dword	_ZN34_INTERNAL_08fb59a8_4_k_cu_92667f9d4cuda3std3__420unreachable_sentinelE
	.align		8
        /*0060*/ 	.dword	_ZN34_INTERNAL_08fb59a8_4_k_cu_92667f9d4cuda3std3__47nulloptE
	.align		8
        /*0068*/ 	.dword	_ZN34_INTERNAL_08fb59a8_4_k_cu_92667f9d4cuda3std3__48unexpectE
	.align		8
        /*0070*/ 	.dword	_ZN34_INTERNAL_08fb59a8_4_k_cu_92667f9d4cuda3std6ranges3__45__cpo4swapE
	.align		8
        /*0078*/ 	.dword	_ZN34_INTERNAL_08fb59a8_4_k_cu_92667f9d4cuda3std6ranges3__45__cpo9iter_moveE
	.align		8
        /*0080*/ 	.dword	_ZN34_INTERNAL_08fb59a8_4_k_cu_92667f9d4cuda3std6ranges3__45__cpo5beginE
	.align		8
        /*0088*/ 	.dword	_ZN34_INTERNAL_08fb59a8_4_k_cu_92667f9d4cuda3std6ranges3__45__cpo3endE
	.align		8
        /*0090*/ 	.dword	_ZN34_INTERNAL_08fb59a8_4_k_cu_92667f9d4cuda3std6ranges3__45__cpo6cbeginE
	.align		8
        /*0098*/ 	.dword	_ZN34_INTERNAL_08fb59a8_4_k_cu_92667f9d4cuda3std6ranges3__45__cpo4cendE
	.align		8
        /*00a0*/ 	.dword	_ZN34_INTERNAL_08fb59a8_4_k_cu_92667f9d4cuda3std6ranges3__45__cpo7advanceE
	.align		8
        /*00a8*/ 	.dword	_ZN34_INTERNAL_08fb59a8_4_k_cu_92667f9d4cuda3std6ranges3__45__cpo9iter_swapE
	.align		8
        /*00b0*/ 	.dword	_ZN34_INTERNAL_08fb59a8_4_k_cu_92667f9d4cuda3std6ranges3__45__cpo4nextE
	.align		8
        /*00b8*/ 	.dword	_ZN34_INTERNAL_08fb59a8_4_k_cu_92667f9d4cuda3std6ranges3__45__cpo4prevE
	.align		8
        /*00c0*/ 	.dword	_ZN34_INTERNAL_08fb59a8_4_k_cu_92667f9d4cuda3std6ranges3__45__cpo4dataE
	.align		8
        /*00c8*/ 	.dword	_ZN34_INTERNAL_08fb59a8_4_k_cu_92667f9d4cuda3std6ranges3__45__cpo5cdataE
	.align		8
        /*00d0*/ 	.dword	_ZN34_INTERNAL_08fb59a8_4_k_cu_92667f9d4cuda3std6ranges3__45__cpo4sizeE
	.align		8
        /*00d8*/ 	.dword	_ZN34_INTERNAL_08fb59a8_4_k_cu_92667f9d4cuda3std6ranges3__45__cpo5ssizeE
	.align		8
        /*00e0*/ 	.dword	_ZN34_INTERNAL_08fb59a8_4_k_cu_92667f9d4cuda3std6ranges3__45__cpo8distanceE
	.align		8
        /*00e8*/ 	.dword	_ZN34_INTERNAL_08fb59a8_4_k_cu_92667f9d6thrust24THRUST_300001_SM_1000_NS8cuda_cub3parE
	.align		8
        /*00f0*/ 	.dword	_ZN34_INTERNAL_08fb59a8_4_k_cu_92667f9d6thrust24THRUST_300001_SM_1000_NS8cuda_cub10par_nosyncE
	.align		8
        /*00f8*/ 	.dword	_ZN34_INTERNAL_08fb59a8_4_k_cu_92667f9d6thrust24THRUST_300001_SM_1000_NS6system6detail10sequential3seqE
	.align		8
        /*0100*/ 	.dword	_ZN34_INTERNAL_08fb59a8_4_k_cu_92667f9d6thrust24THRUST_300001_SM_1000_NS12placeholders2_1E
	.align		8
        /*0108*/ 	.dword	_ZN34_INTERNAL_08fb59a8_4_k_cu_92667f9d6thrust24THRUST_300001_SM_1000_NS12placeholders2_2E
	.align		8
        /*0110*/ 	.dword	_ZN34_INTERNAL_08fb59a8_4_k_cu_92667f9d6thrust24THRUST_300001_SM_1000_NS12placeholders2_3E
	.align		8
        /*0118*/ 	.dword	_ZN34_INTERNAL_08fb59a8_4_k_cu_92667f9d6thrust24THRUST_300001_SM_1000_NS12placeholders2_4E
	.align		8
        /*0120*/ 	.dword	_ZN34_INTERNAL_08fb59a8_4_k_cu_92667f9d6thrust24THRUST_300001_SM_1000_NS12placeholders2_5E
	.align		8
        /*0128*/ 	.dword	_ZN34_INTERNAL_08fb59a8_4_k_cu_92667f9d6thrust24THRUST_300001_SM_1000_NS12placeholders2_6E
	.align		8
        /*0130*/ 	.dword	_ZN34_INTERNAL_08fb59a8_4_k_cu_92667f9d6thrust24THRUST_300001_SM_1000_NS12placeholders2_7E
	.align		8
        /*0138*/ 	.dword	_ZN34_INTERNAL_08fb59a8_4_k_cu_92667f9d6thrust24THRUST_300001_SM_1000_NS12placeholders2_8E
	.align		8
        /*0140*/ 	.dword	_ZN34_INTERNAL_08fb59a8_4_k_cu_92667f9d6thrust24THRUST_300001_SM_1000_NS12placeholders2_9E
	.align		8
        /*0148*/ 	.dword	_ZN34_INTERNAL_08fb59a8_4_k_cu_92667f9d6thrust24THRUST_300001_SM_1000_NS12placeholders3_10E
	.align		8
        /*0150*/ 	.dword	_ZN34_INTERNAL_08fb59a8_4_k_cu_92667f9d6thrust24THRUST_300001_SM_1000_NS3seqE


//--------------------- .text._ZN3cub18CUB_300001_SM_10006detail8for_each13static_kernelINS2_12policy_hub_t12policy_500_tElN6thrust24THRUST_300001_SM_1000_NS8cuda_cub6__fill7functorINS7_6detail15normal_iteratorINS7_10device_ptrIiEEEEiEEEEvT0_T1_ --------------------------
	.section	.text._ZN3cub18CUB_300001_SM_10006detail8for_each13static_kernelINS2_12policy_hub_t12policy_500_tElN6thrust24THRUST_300001_SM_1000_NS8cuda_cub6__fill7functorINS7_6detail15normal_iteratorINS7_10device_ptrIiEEEEiEEEEvT0_T1_,"ax",@progbits
	.align	128
        .global         _ZN3cub18CUB_300001_SM_10006detail8for_each13static_kernelINS2_12policy_hub_t12policy_500_tElN6thrust24THRUST_300001_SM_1000_NS8cuda_cub6__fill7functorINS7_6detail15normal_iteratorINS7_10device_ptrIiEEEEiEEEEvT0_T1_
        .type           _ZN3cub18CUB_300001_SM_10006detail8for_each13static_kernelINS2_12policy_hub_t12policy_500_tElN6thrust24THRUST_300001_SM_1000_NS8cuda_cub6__fill7functorINS7_6detail15normal_iteratorINS7_10device_ptrIiEEEEiEEEEvT0_T1_,@function
        .size           _ZN3cub18CUB_300001_SM_10006detail8for_each13static_kernelINS2_12policy_hub_t12policy_500_tElN6thrust24THRUST_300001_SM_1000_NS8cuda_cub6__fill7functorINS7_6detail15normal_iteratorINS7_10device_ptrIiEEEEiEEEEvT0_T1_,(.L_x_7 - _ZN3cub18CUB_300001_SM_10006detail8for_each13static_kernelINS2_12policy_hub_t12policy_500_tElN6thrust24THRUST_300001_SM_1000_NS8cuda_cub6__fill7functorINS7_6detail15normal_iteratorINS7_10device_ptrIiEEEEiEEEEvT0_T1_)
        .other          _ZN3cub18CUB_300001_SM_10006detail8for_each13static_kernelINS2_12policy_hub_t12policy_500_tElN6thrust24THRUST_300001_SM_1000_NS8cuda_cub6__fill7functorINS7_6detail15normal_iteratorINS7_10device_ptrIiEEEEiEEEEvT0_T1_,@"STO_CUDA_ENTRY STV_DEFAULT"
_ZN3cub18CUB_300001_SM_10006detail8for_each13static_kernelINS2_12policy_hub_t12policy_500_tElN6thrust24THRUST_300001_SM_1000_NS8cuda_cub6__fill7functorINS7_6detail15normal_iteratorINS7_10device_ptrIiEEEEiEEEEvT0_T1_:
.text._ZN3cub18CUB_300001_SM_10006detail8for_each13static_kernelINS2_12policy_hub_t12policy_500_tElN6thrust24THRUST_300001_SM_1000_NS8cuda_cub6__fill7functorINS7_6detail15normal_iteratorINS7_10device_ptrIiEEEEiEEEEvT0_T1_:
[----:B------:R-:W-:Y:S08]  /*0000*/  LDC R1, c[0x0][0x37c] ;  /* 0x0000df00ff017b82 */ /* 0x000ff00000000800 */
[----:B------:R-:W0:Y:S01]  /*0010*/  S2UR UR4, SR_CTAID.X ;  /* 0x00000000000479c3 */ /* 0x000e220000002500 */
[----:B------:R-:W1:Y:S01]  /*0020*/  LDCU.64 UR6, c[0x0][0x380] ;  /* 0x00007000ff0677ac */ /* 0x000e620008000a00 */
[----:B------:R-:W2:Y:S01]  /*0030*/  LDCU.64 UR8, c[0x0][0x358] ;  /* 0x00006b00ff0877ac */ /* 0x000ea20008000a00 */
[----:B0-----:R-:W-:-:S04]  /*0040*/  UIMAD.WIDE.U32 UR4, UR4, 0x200, URZ ;  /* 0x00000200040478a5 */ /* 0x001fc8000f8e00ff */
[----:B-1----:R-:W-:-:S04]  /*0050*/  UIADD3 UR6, UP0, UPT, -UR4, UR6, URZ ;  /* 0x0000000604067290 */ /* 0x002fc8000ff1e1ff */
[----:B------:R-:W-:Y:S02]  /*0060*/  UIADD3.X UR7, UPT, UPT, ~UR5, UR7, URZ, UP0, !UPT ;  /* 0x0000000705077290 */ /* 0x000fe400087fe5ff */
[----:B------:R-:W-:-:S04]  /*0070*/  UISETP.GE.U32.AND UP0, UPT, UR6, 0x200, UPT ;  /* 0x000002000600788c */ /* 0x000fc8000bf06070 */
[----:B------:R-:W-:-:S09]  /*0080*/  UISETP.GE.AND.EX UP0, UPT, UR7, URZ, UPT, UP0 ;  /* 0x000000ff0700728c */ /* 0x000fd2000bf06300 */
[----:B--2---:R-:W-:Y:S05]  /*0090*/  BRA.U !UP0, `(.L_x_0) ;  /* 0x0000000108287547 */ /* 0x004fea000b800000 */
[----:B------:R-:W0:Y:S01]  /*00a0*/  S2R R0, SR_TID.X ;  /* 0x0000000000007919 */ /* 0x000e220000002100 */
[----:B------:R-:W1:Y:S01]  /*00b0*/  LDCU.64 UR6, c[0x0][0x388] ;  /* 0x00007100ff0677ac */ /* 0x000e620008000a00 */
[----:B------:R-:W2:Y:S01]  /*00c0*/  LDC R5, c[0x0][0x390] ;  /* 0x0000e400ff057b82 */ /* 0x000ea20000000800 */
[----:B0-----:R-:W-:-:S05]  /*00d0*/  IADD3 R0, P0, PT, R0, UR4, RZ ;  /* 0x0000000400007c10 */ /* 0x001fca000ff1e0ff */
[----:B------:R-:W-:Y:S01]  /*00e0*/  IMAD.X R3, RZ, RZ, UR5, P0 ;  /* 0x00000005ff037e24 */ /* 0x000fe200080e06ff */
[----:B-1----:R-:W-:-:S04]  /*00f0*/  LEA R2, P0, R0, UR6, 0x2 ;  /* 0x0000000600027c11 */ /* 0x002fc8000f8010ff */
[----:B------:R-:W-:-:S05]  /*0100*/  LEA.HI.X R3, R0, UR7, R3, 0x2, P0 ;  /* 0x0000000700037c11 */ /* 0x000fca00080f1403 */
[----:B--2---:R-:W-:Y:S04]  /*0110*/  STG.E desc[UR8][R2.64], R5 ;  /* 0x0000000502007986 */ /* 0x004fe8000c101908 */
[----:B------:R-:W-:Y:S01]  /*0120*/  STG.E desc[UR8][R2.64+0x400], R5 ;  /* 0x0004000502007986 */ /* 0x000fe2000c101908 */
[----:B------:R-:W-:Y:S05]  /*0130*/  EXIT ;  /* 0x000000000000794d */ /* 0x000fea0003800000 */
.L_x_0:
[----:B------:R-:W0:Y:S01]  /*0140*/  S2R R0, SR_TID.X ;  /* 0x0000000000007919 */ /* 0x000e220000002100 */
[----:B------:R-:W-:Y:S01]  /*0150*/  USHF.R.S32.HI UR7, URZ, 0x1f, UR6 ;  /* 0x0000001fff077899 */ /* 0x000fe20008011406 */
[----:B------:R-:W1:Y:S05]  /*0160*/  LDCU.64 UR10, c[0x0][0x388] ;  /* 0x00007100ff0a77ac */ /* 0x000e6a0008000a00 */
[----:B------:R-:W-:Y:S02]  /*0170*/  IMAD.U32 R2, RZ, RZ, UR7 ;  /* 0x00000007ff027e24 */ /* 0x000fe4000f8e00ff */
[----:B------:R-:W-:Y:S01]  /*0180*/  IMAD.U32 R4, RZ, RZ, UR7 ;  /* 0x00000007ff047e24 */ /* 0x000fe2000f8e00ff */
[----:B0-----:R-:W-:-:S04]  /*0190*/  ISETP.LT.U32.AND P0, PT, R0, UR6, PT ;  /* 0x0000000600007c0c */ /* 0x001fc8000bf01070 */
[----:B------:R-:W-:Y:S01]  /*01a0*/  ISETP.GT.AND.EX P0, PT, R2, RZ, PT, P0 ;  /* 0x000000ff0200720c */ /* 0x000fe20003f04300 */
[C---:B------:R-:W-:Y:S01]  /*01b0*/  VIADD R2, R0.reuse, 0x100 ;  /* 0x0000010000027836 */ /* 0x040fe20000000000 */
[----:B------:R-:W-:-:S04]  /*01c0*/  IADD3 R0, P2, PT, R0, UR4, RZ ;  /* 0x0000000400007c10 */ /* 0x000fc8000ff5e0ff */
[----:B------:R-:W-:Y:S01]  /*01d0*/  ISETP.LT.U32.AND P1, PT, R2, UR6, PT ;  /* 0x0000000602007c0c */ /* 0x000fe2000bf21070 */
[----:B------:R-:W-:Y:S01]  /*01e0*/  IMAD.X R3, RZ, RZ, UR5, P2 ;  /* 0x00000005ff037e24 */ /* 0x000fe200090e06ff */
[----:B-1----:R-:W-:Y:S02]  /*01f0*/  LEA R2, P2, R0, UR10, 0x2 ;  /* 0x0000000a00027c11 */ /* 0x002fe4000f8410ff */
[----:B------:R-:W-:Y:S02]  /*0200*/  ISETP.GT.AND.EX P1, PT, R4, RZ, PT, P1 ;  /* 0x000000ff0400720c */ /* 0x000fe40003f24310 */
[----:B------:R-:W-:Y:S01]  /*0210*/  LEA.HI.X R3, R0, UR11, R3, 0x2, P2 ;  /* 0x0000000b00037c11 */ /* 0x000fe200090f1403 */
[----:B------:R-:W0:Y:S04]  /*0220*/  @P0 LDC R5, c[0x0][0x390] ;  /* 0x0000e400ff050b82 */ /* 0x000e280000000800 */
[----:B0-----:R0:W-:Y:S06]  /*0230*/  @P0 STG.E desc[UR8][R2.64], R5 ;  /* 0x0000000502000986 */ /* 0x0011ec000c101908 */
[----:B------:R-:W-:Y:S05]  /*0240*/  @!P1 EXIT ;  /* 0x000000000000994d */ /* 0x000fea0003800000 */
[----:B0-----:R-:W0:Y:S02]  /*0250*/  LDC R5, c[0x0][0x390] ;  /* 0x0000e400ff057b82 */ /* 0x001e240000000800 */
[----:B0-----:R-:W-:Y:S01]  /*0260*/  STG.E desc[UR8][R2.64+0x400], R5 ;  /* 0x0004000502007986 */ /* 0x001fe2000c101908 */
[----:B------:R-:W-:Y:S05]  /*0270*/  EXIT ;  /* 0x000000000000794d */ /* 0x000fea0003800000 */
.L_x_1:
[----:B------:R-:W-:-:S00]  /*0280*/  BRA `(.L_x_1) ;  /* 0xfffffffc00fc7947 */ /* 0x000fc0000383ffff */
[----:B------:R-:W-:-:S00]  /*0290*/  NOP ;  /* 0x0000000000007918 */ /* 0x000fc00000000000 */
        /* <DEDUP_REMOVED lines=14> */
.L_x_7:


//--------------------- .text._ZN3cub18CUB_300001_SM_10006detail8for_each13static_kernelINS2_12policy_hub_t12policy_500_tEmN6thrust24THRUST_300001_SM_1000_NS8cuda_cub20__uninitialized_fill7functorINS7_10device_ptrIiEEiEEEEvT0_T1_ --------------------------
	.section	.text._ZN3cub18CUB_300001_SM_10006detail8for_each13static_kernelINS2_12policy_hub_t12policy_500_tEmN6thrust24THRUST_300001_SM_1000_NS8cuda_cub20__uninitialized_fill7functorINS7_10device_ptrIiEEiEEEEvT0_T1_,"ax",@progbits
	.align	128
        .global         _ZN3cub18CUB_300001_SM_10006detail8for_each13static_kernelINS2_12policy_hub_t12policy_500_tEmN6thrust24THRUST_300001_SM_1000_NS8cuda_cub20__uninitialized_fill7functorINS7_10device_ptrIiEEiEEEEvT0_T1_
        .type           _ZN3cub18CUB_300001_SM_10006detail8for_each13static_kernelINS2_12policy_hub_t12policy_500_tEmN6thrust24THRUST_300001_SM_1000_NS8cuda_cub20__uninitialized_fill7functorINS7_10device_ptrIiEEiEEEEvT0_T1_,@function
        .size           _ZN3cub18CUB_300001_SM_10006detail8for_each13static_kernelINS2_12policy_hub_t12policy_500_tEmN6thrust24THRUST_300001_SM_1000_NS8cuda_cub20__uninitialized_fill7functorINS7_10device_ptrIiEEiEEEEvT0_T1_,(.L_x_8 - _ZN3cub18CUB_300001_SM_10006detail8for_each13static_kernelINS2_12policy_hub_t12policy_500_tEmN6thrust24THRUST_300001_SM_1000_NS8cuda_cub20__uninitialized_fill7functorINS7_10device_ptrIiEEiEEEEvT0_T1_)
        .other          _ZN3cub18CUB_300001_SM_10006detail8for_each13static_kernelINS2_12policy_hub_t12policy_500_tEmN6thrust24THRUST_300001_SM_1000_NS8cuda_cub20__uninitialized_fill7functorINS7_10device_ptrIiEEiEEEEvT0_T1_,@"STO_CUDA_ENTRY STV_DEFAULT"
_ZN3cub18CUB_300001_SM_10006detail8for_each13static_kernelINS2_12policy_hub_t12policy_500_tEmN6thrust24THRUST_300001_SM_1000_NS8cuda_cub20__uninitialized_fill7functorINS7_10device_ptrIiEEiEEEEvT0_T1_:
.text._ZN3cub18CUB_300001_SM_10006detail8for_each13static_kernelINS2_12policy_hub_t12policy_500_tEmN6thrust24THRUST_300001_SM_1000_NS8cuda_cub20__uninitialized_fill7functorINS7_10device_ptrIiEEiEEEEvT0_T1_:
        /* <DEDUP_REMOVED lines=8> */
[----:B------:R-:W-:-:S09]  /*0080*/  UISETP.GE.U32.AND.EX UP0, UPT, UR7, URZ, UPT, UP0 ;  /* 0x000000ff0700728c */ /* 0x000fd2000bf06100 */
        /* <DEDUP_REMOVED lines=11> */
.L_x_2:
[----:B------:R-:W0:Y:S01]  /*0140*/  S2R R0, SR_TID.X ;  /* 0x0000000000007919 */ /* 0x000e220000002100 */
[----:B------:R-:W-:Y:S01]  /*0150*/  IMAD.U32 R2, RZ, RZ, UR7 ;  /* 0x00000007ff027e24 */ /* 0x000fe2000f8e00ff */
[----:B------:R-:W1:Y:S01]  /*0160*/  LDCU.64 UR10, c[0x0][0x388] ;  /* 0x00007100ff0a77ac */ /* 0x000e620008000a00 */
[----:B------:R-:W-:Y:S01]  /*0170*/  IMAD.U32 R4, RZ, RZ, UR7 ;  /* 0x00000007ff047e24 */ /* 0x000fe2000f8e00ff */
[----:B0-----:R-:W-:-:S04]  /*0180*/  ISETP.LT.U32.AND P0, PT, R0, UR6, PT ;  /* 0x0000000600007c0c */ /* 0x001fc8000bf01070 */
[----:B------:R-:W-:Y:S01]  /*0190*/  ISETP.GT.U32.AND.EX P0, PT, R2, RZ, PT, P0 ;  /* 0x000000ff0200720c */ /* 0x000fe20003f04100 */
[C---:B------:R-:W-:Y:S01]  /*01a0*/  VIADD R2, R0.reuse, 0x100 ;  /* 0x0000010000027836 */ /* 0x040fe20000000000 */
[----:B------:R-:W-:-:S04]  /*01b0*/  IADD3 R0, P2, PT, R0, UR4, RZ ;  /* 0x0000000400007c10 */ /* 0x000fc8000ff5e0ff */
[----:B------:R-:W-:Y:S01]  /*01c0*/  ISETP.LT.U32.AND P1, PT, R2, UR6, PT ;  /* 0x0000000602007c0c */ /* 0x000fe2000bf21070 */
[----:B------:R-:W-:Y:S01]  /*01d0*/  IMAD.X R3, RZ, RZ, UR5, P2 ;  /* 0x00000005ff037e24 */ /* 0x000fe200090e06ff */
[----:B-1----:R-:W-:Y:S02]  /*01e0*/  LEA R2, P2, R0, UR10, 0x2 ;  /* 0x0000000a00027c11 */ /* 0x002fe4000f8410ff */
[----:B------:R-:W-:Y:S02]  /*01f0*/  ISETP.GT.U32.AND.EX P1, PT, R4, RZ, PT, P1 ;  /* 0x000000ff0400720c */ /* 0x000fe40003f24110 */
[----:B------:R-:W-:Y:S01]  /*0200*/  LEA.HI.X R3, R0, UR11, R3, 0x2, P2 ;  /* 0x0000000b00037c11 */ /* 0x000fe200090f1403 */
[----:B------:R-:W0:Y:S04]  /*0210*/  @P0 LDC R5, c[0x0][0x390] ;  /* 0x0000e400ff050b82 */ /* 0x000e280000000800 */
[----:B0-----:R0:W-:Y:S06]  /*0220*/  @P0 STG.E desc[UR8][R2.64], R5 ;  /* 0x0000000502000986 */ /* 0x0011ec000c101908 */
[----:B------:R-:W-:Y:S05]  /*0230*/  @!P1 EXIT ;  /* 0x000000000000994d */ /* 0x000fea0003800000 */
[----:B0-----:R-:W0:Y:S02]  /*0240*/  LDC R5, c[0x0][0x390] ;  /* 0x0000e400ff057b82 */ /* 0x001e240000000800 */
[----:B0-----:R-:W-:Y:S01]  /*0250*/  STG.E desc[UR8][R2.64+0x400], R5 ;  /* 0x0004000502007986 */ /* 0x001fe2000c101908 */
[----:B------:R-:W-:Y:S05]  /*0260*/  EXIT ;  /* 0x000000000000794d */ /* 0x000fea0003800000 */
.L_x_3:
        /* <DEDUP_REMOVED lines=9> */
.L_x_8:


//--------------------- .text._ZN3cub18CUB_300001_SM_10006detail11EmptyKernelIvEEvv --------------------------
	.section	.text._ZN3cub18CUB_300001_SM_10006detail11EmptyKernelIvEEvv,"ax",@progbits
	.align	128
        .global         _ZN3cub18CUB_300001_SM_10006detail11EmptyKernelIvEEvv
        .type           _ZN3cub18CUB_300001_SM_10006detail11EmptyKernelIvEEvv,@function
        .size           _ZN3cub18CUB_300001_SM_10006detail11EmptyKernelIvEEvv,(.L_x_9 - _ZN3cub18CUB_300001_SM_10006detail11EmptyKernelIvEEvv)
        .other          _ZN3cub18CUB_300001_SM_10006detail11EmptyKernelIvEEvv,@"STO_CUDA_ENTRY STV_DEFAULT"
_ZN3cub18CUB_300001_SM_10006detail11EmptyKernelIvEEvv:
.text._ZN3cub18CUB_300001_SM_10006detail11EmptyKernelIvEEvv:
[----:B------:R-:W-:Y:S01]  /*0000*/  LDC R1, c[0x0][0x37c] ;  /* 0x0000df00ff017b82 */ /* 0x000fe20000000800 */
[----:B------:R-:W-:Y:S05]  /*0010*/  EXIT ;  /* 0x000000000000794d */ /* 0x000fea0003800000 */
.L_x_4:
        /* <DEDUP_REMOVED lines=14> */
.L_x_9:


//--------------------- .text._Z3hitP7SSpherePi   --------------------------
	.section	.text._Z3hitP7SSpherePi,"ax",@progbits
	.align	128
        .global         _Z3hitP7SSpherePi
        .type           _Z3hitP7SSpherePi,@function
        .size           _Z3hitP7SSpherePi,(.L_x_10 - _Z3hitP7SSpherePi)
        .other          _Z3hitP7SSpherePi,@"STO_CUDA_ENTRY STV_DEFAULT"
_Z3hitP7SSpherePi:
.text._Z3hitP7SSpherePi:
[----:B------:R-:W-:Y:S01]  /*0000*/  LDC R1, c[0x0][0x37c] ;  /* 0x0000df00ff017b82 */ /* 0x000fe20000000800 */
[----:B------:R-:W0:Y:S02]  /*0010*/  S2R R7, SR_CTAID.X ;  /* 0x0000000000077919 */ /* 0x000e240000002500 */
[----:B0-----:R-:W-:-:S13]  /*0020*/  ISETP.GT.U32.AND P0, PT, R7, 0x1, PT ;  /* 0x000000010700780c */ /* 0x001fda0003f04070 */
[----:B------:R-:W-:Y:S05]  /*0030*/  @P0 EXIT ;  /* 0x000000000000094d */ /* 0x000fea0003800000 */
[----:B------:R-:W0:Y:S01]  /*0040*/  LDC.64 R2, c[0x0][0x380] ;  /* 0x0000e000ff027b82 */ /* 0x000e220000000a00 */
[----:B------:R-:W1:Y:S01]  /*0050*/  LDCU.64 UR4, c[0x0][0x358] ;  /* 0x00006b00ff0477ac */ /* 0x000e620008000a00 */
[----:B0-----:R-:W-:-:S06]  /*0060*/  IMAD.WIDE.U32 R2, R7, 0x20, R2 ;  /* 0x0000002007027825 */ /* 0x001fcc00078e0002 */
[----:B-1----:R-:W2:Y:S02]  /*0070*/  LDG.E.64 R2, desc[UR4][R2.64+0x18] ;  /* 0x0000180402027981 */ /* 0x002ea4000c1e1b00 */
[----:B--2---:R-:W-:-:S14]  /*0080*/  DSETP.NEU.AND P0, PT, R2, 2, PT ;  /* 0x400000000200742a */ /* 0x004fdc0003f0d000 */
[----:B------:R-:W0:Y:S01]  /*0090*/  @!P0 LDC.64 R4, c[0x0][0x388] ;  /* 0x0000e200ff048b82 */ /* 0x000e220000000a00 */
[----:B------:R-:W-:Y:S01]  /*00a0*/  @!P0 MOV R9, 0x1 ;  /* 0x0000000100098802 */ /* 0x000fe20000000f00 */
[----:B0-----:R-:W-:-:S05]  /*00b0*/  @!P0 IMAD.WIDE.U32 R4, R7, 0x4, R4 ;  /* 0x0000000407048825 */ /* 0x001fca00078e0004 */
[----:B------:R0:W-:Y:S01]  /*00c0*/  @!P0 STG.E desc[UR4][R4.64], R9 ;  /* 0x0000000904008986 */ /* 0x0001e2000c101904 */
[----:B------:R-:W-:Y:S05]  /*00d0*/  @!P0 EXIT ;  /* 0x000000000000894d */ /* 0x000fea0003800000 */
[----:B------:R-:W1:Y:S02]  /*00e0*/  LDC.64 R2, c[0x0][0x388] ;  /* 0x0000e200ff027b82 */ /* 0x000e640000000a00 */
[----:B-1----:R-:W-:-:S05]  /*00f0*/  IMAD.WIDE.U32 R2, R7, 0x4, R2 ;  /* 0x0000000407027825 */ /* 0x002fca00078e0002 */
[----:B------:R-:W-:Y:S01]  /*0100*/  STG.E desc[UR4][R2.64], RZ ;  /* 0x000000ff02007986 */ /* 0x000fe2000c101904 */
[----:B------:R-:W-:Y:S05]  /*0110*/  EXIT ;  /* 0x000000000000794d */ /* 0x000fea0003800000 */
.L_x_5:
        /* <DEDUP_REMOVED lines=14> */
.L_x_10:


//--------------------- .text._Z3addPiS_S_        --------------------------
	.section	.text._Z3addPiS_S_,"ax",@progbits
	.align	128
        .global         _Z3addPiS_S_
        .type           _Z3addPiS_S_,@function
        .size           _Z3addPiS_S_,(.L_x_11 - _Z3addPiS_S_)
        .other          _Z3addPiS_S_,@"STO_CUDA_ENTRY STV_DEFAULT"
_Z3addPiS_S_:
.text._Z3addPiS_S_:
[----:B------:R-:W-:Y:S01]  /*0000*/  LDC R1, c[0x0][0x37c] ;  /* 0x0000df00ff017b82 */ /* 0x000fe20000000800 */
[----:B------:R-:W0:Y:S02]  /*0010*/  S2R R9, SR_CTAID.X ;  /* 0x0000000000097919 */ /* 0x000e240000002500 */
[----:B0-----:R-:W-:-:S13]  /*0020*/  ISETP.GT.U32.AND P0, PT, R9, 0x270f, PT ;  /* 0x0000270f0900780c */ /* 0x001fda0003f04070 */
[----:B------:R-:W-:Y:S05]  /*0030*/  @P0 EXIT ;  /* 0x000000000000094d */ /* 0x000fea0003800000 */
[----:B------:R-:W0:Y:S01]  /*0040*/  LDC.64 R2, c[0x0][0x380] ;  /* 0x0000e000ff027b82 */ /* 0x000e220000000a00 */
[----:B------:R-:W1:Y:S07]  /*0050*/  LDCU.64 UR4, c[0x0][0x358] ;  /* 0x00006b00ff0477ac */ /* 0x000e6e0008000a00 */
[----:B------:R-:W2:Y:S08]  /*0060*/  LDC.64 R4, c[0x0][0x388] ;  /* 0x0000e200ff047b82 */ /* 0x000eb00000000a00 */
[----:B------:R-:W3:Y:S01]  /*0070*/  LDC.64 R6, c[0x0][0x390] ;  /* 0x0000e400ff067b82 */ /* 0x000ee20000000a00 */
[----:B0-----:R-:W-:-:S06]  /*0080*/  IMAD.WIDE.U32 R2, R9, 0x4, R2 ;  /* 0x0000000409027825 */ /* 0x001fcc00078e0002 */
[----:B-1----:R-:W4:Y:S01]  /*0090*/  LDG.E R2, desc[UR4][R2.64] ;  /* 0x0000000402027981 */ /* 0x002f22000c1e1900 */
[----:B--2---:R-:W-:-:S06]  /*00a0*/  IMAD.WIDE.U32 R4, R9, 0x4, R4 ;  /* 0x0000000409047825 */ /* 0x004fcc00078e0004 */
[----:B------:R-:W4:Y:S01]  /*00b0*/  LDG.E R5, desc[UR4][R4.64] ;  /* 0x0000000404057981 */ /* 0x000f22000c1e1900 */
[----:B---3--:R-:W-:Y:S01]  /*00c0*/  IMAD.WIDE.U32 R6, R9, 0x4, R6 ;  /* 0x0000000409067825 */ /* 0x008fe200078e0006 */
[----:B----4-:R-:W-:-:S05]  /*00d0*/  IADD3 R9, PT, PT, R2, R5, RZ ;  /* 0x0000000502097210 */ /* 0x010fca0007ffe0ff */
[----:B------:R-:W-:Y:S01]  /*00e0*/  STG.E desc[UR4][R6.64], R9 ;  /* 0x0000000906007986 */ /* 0x000fe2000c101904 */
[----:B------:R-:W-:Y:S05]  /*00f0*/  EXIT ;  /* 0x000000000000794d */ /* 0x000fea0003800000 */
.L_x_6:
        /* <DEDUP_REMOVED lines=16> */
.L_x_11:


//--------------------- .nv.shared.reserved.0     --------------------------
	.section	.nv.shared.reserved.0,"aw",@nobits
	.weak		__nv_reservedSMEM_offset_0_alias
	.size		__nv_reservedSMEM_offset_0_alias, 0, 64
	.other		__nv_reservedSMEM_offset_0_alias,@"STO_CUDA_RESERVED_SHARED STV_DEFAULT"
__nv_reservedSMEM_offset_0_alias:
	.zero		0
	.zero		64


//--------------------- .nv.global                --------------------------
	.section	.nv.global,"aw",@nobits
.nv.global:
	.type		_ZN34_INTERNAL_08fb59a8_4_k_cu_92667f9d6thrust24THRUST_300001_SM_1000_NS3seqE,@object
	.size		_ZN34_INTERNAL_08fb59a8_4_k_cu_92667f9d6thrust24THRUST_300001_SM_1000_NS3seqE,(_ZN34_INTERNAL_08fb59a8_4_k_cu_92667f9d4cuda3std3__48in_placeE - _ZN34_INTERNAL_08fb59a8_4_k_cu_92667f9d6thrust24THRUST_300001_SM_1000_NS3seqE)
_ZN34_INTERNAL_08fb59a8_4_k_cu_92667f9d6thrust24THRUST_300001_SM_1000_NS3seqE:
	.zero		1
	.type		_ZN34_INTERNAL_08fb59a8_4_k_cu_92667f9d4cuda3std3__48in_placeE,@object
	.size		_ZN34_INTERNAL_08fb59a8_4_k_cu_92667f9d4cuda3std3__48in_placeE,(_ZN34_INTERNAL_08fb59a8_4_k_cu_92667f9d4cuda3std6ranges3__45__cpo4sizeE - _ZN34_INTERNAL_08fb59a8_4_k_cu_92667f9d4cuda3std3__48in_placeE)
_ZN34_INTERNAL_08fb59a8_4_k_cu_92667f9d4cuda3std3__48in_placeE:
	.zero		1
	.type		_ZN34_INTERNAL_08fb59a8_4_k_cu_92667f9d4cuda3std6ranges3__45__cpo4sizeE,@object
	.size		_ZN34_INTERNAL_08fb59a8_4_k_cu_92667f9d4cuda3std6ranges3__45__cpo4sizeE,(_ZN34_INTERNAL_08fb59a8_4_k_cu_92667f9d6thrust24THRUST_300001_SM_1000_NS12placeholders2_3E - _ZN34_INTERNAL_08fb59a8_4_k_cu_92667f9d4cuda3std6ranges3__45__cpo4sizeE)
_ZN34_INTERNAL_08fb59a8_4_k_cu_92667f9d4cuda3std6ranges3__45__cpo4sizeE:
	.zero		1
	.type		_ZN34_INTERNAL_08fb59a8_4_k_cu_92667f9d6thrust24THRUST_300001_SM_1000_NS12placeholders2_3E,@object
	.size		_ZN34_INTERNAL_08fb59a8_4_k_cu_92667f9d6thrust24THRUST_300001_SM_1000_NS12placeholders2_3E,(_ZN34_INTERNAL_08fb59a8_4_k_cu_92667f9d4cuda3std3__45__cpo6cbeginE - _ZN34_INTERNAL_08fb59a8_4_k_cu_92667f9d6thrust24THRUST_300001_SM_1000_NS12placeholders2_3E)
_ZN34_INTERNAL_08fb59a8_4_k_cu_92667f9d6thrust24THRUST_300001_SM_1000_NS12placeholders2_3E:
	.zero		1
	.type		_ZN34_INTERNAL_08fb59a8_4_k_cu_92667f9d4cuda3std3__45__cpo6cbeginE,@object
	.size		_ZN34_INTERNAL_08fb59a8_4_k_cu_92667f9d4cuda3std3__45__cpo6cbeginE,(_ZN34_INTERNAL_08fb59a8_4_k_cu_92667f9d4cuda3std6ranges3__45__cpo6cbeginE - _ZN34_INTERNAL_08fb59a8_4_k_cu_92667f9d4cuda3std3__45__cpo6cbeginE)
_ZN34_INTERNAL_08fb59a8_4_k_cu_92667f9d4cuda3std3__45__cpo6cbeginE:
	.zero		1
	.type		_ZN34_INTERNAL_08fb59a8_4_k_cu_92667f9d4cuda3std6ranges3__45__cpo6cbeginE,@object
	.size		_ZN34_INTERNAL_08fb59a8_4_k_cu_92667f9d4cuda3std6ranges3__45__cpo6cbeginE,(_ZN34_INTERNAL_08fb59a8_4_k_cu_92667f9d6thrust24THRUST_300001_SM_1000_NS12placeholders2_7E - _ZN34_INTERNAL_08fb59a8_4_k_cu_92667f9d4cuda3std6ranges3__45__cpo6cbeginE)
_ZN34_INTERNAL_08fb59a8_4_k_cu_92667f9d4cuda3std6ranges3__45__cpo6cbeginE:
	.zero		1
	.type		_ZN34_INTERNAL_08fb59a8_4_k_cu_92667f9d6thrust24THRUST_300001_SM_1000_NS12placeholders2_7E,@object
	.size		_ZN34_INTERNAL_08fb59a8_4_k_cu_92667f9d6thrust24THRUST_300001_SM_1000_NS12placeholders2_7E,(_ZN34_INTERNAL_08fb59a8_4_k_cu_92667f9d4cuda3std3__45__cpo7crbeginE - _ZN34_INTERNAL_08fb59a8_4_k_cu_92667f9d6thrust24THRUST_300001_SM_1000_NS12placeholders2_7E)
_ZN34_INTERNAL_08fb59a8_4_k_cu_92667f9d6thrust24THRUST_300001_SM_1000_NS12placeholders2_7E:
	.zero		1
	.type		_ZN34_INTERNAL_08fb59a8_4_k_cu_92667f9d4cuda3std3__45__cpo7crbeginE,@object
	.size		_ZN34_INTERNAL_08fb59a8_4_k_cu_92667f9d4cuda3std3__45__cpo7crbeginE,(_ZN34_INTERNAL_08fb59a8_4_k_cu_92667f9d4cuda3std6ranges3__45__cpo4nextE - _ZN34_INTERNAL_08fb59a8_4_k_cu_92667f9d4cuda3std3__45__cpo7crbeginE)
_ZN34_INTERNAL_08fb59a8_4_k_cu_92667f9d4cuda3std3__45__cpo7crbeginE:
	.zero		1
	.type		_ZN34_INTERNAL_08fb59a8_4_k_cu_92667f9d4cuda3std6ranges3__45__cpo4nextE,@object
	.size		_ZN34_INTERNAL_08fb59a8_4_k_cu_92667f9d4cuda3std6ranges3__45__cpo4nextE,(_ZN34_INTERNAL_08fb59a8_4_k_cu_92667f9d4cuda3std6ranges3__45__cpo4swapE - _ZN34_INTERNAL_08fb59a8_4_k_cu_92667f9d4cuda3std6ranges3__45__cpo4nextE)
_ZN34_INTERNAL_08fb59a8_4_k_cu_92667f9d4cuda3std6ranges3__45__cpo4nextE:
	.zero		1
	.type		_ZN34_INTERNAL_08fb59a8_4_k_cu_92667f9d4cuda3std6ranges3__45__cpo4swapE,@object
	.size		_ZN34_INTERNAL_08fb59a8_4_k_cu_92667f9d4cuda3std6ranges3__45__cpo4swapE,(_ZN34_INTERNAL_08fb59a8_4_k_cu_92667f9d6thrust24THRUST_300001_SM_1000_NS8cuda_cub10par_nosyncE - _ZN34_INTERNAL_08fb59a8_4_k_cu_92667f9d4cuda3std6ranges3__45__cpo4swapE)
_ZN34_INTERNAL_08fb59a8_4_k_cu_92667f9d4cuda3std6ranges3__45__cpo4swapE:
	.zero		1
	.type		_ZN34_INTERNAL_08fb59a8_4_k_cu_92667f9d6thrust24THRUST_300001_SM_1000_NS8cuda_cub10par_nosyncE,@object
	.size		_ZN34_INTERNAL_08fb59a8_4_k_cu_92667f9d6thrust24THRUST_300001_SM_1000_NS8cuda_cub10par_nosyncE,(_ZN34_INTERNAL_08fb59a8_4_k_cu_92667f9d6thrust24THRUST_300001_SM_1000_NS12placeholders2_9E - _ZN34_INTERNAL_08fb59a8_4_k_cu_92667f9d6thrust24THRUST_300001_SM_1000_NS8cuda_cub10par_nosyncE)
_ZN34_INTERNAL_08fb59a8_4_k_cu_92667f9d6thrust24THRUST_300001_SM_1000_NS8cuda_cub10par_nosyncE:
	.zero		1
	.type		_ZN34_INTERNAL_08fb59a8_4_k_cu_92667f9d6thrust24THRUST_300001_SM_1000_NS12placeholders2_9E,@object
	.size		_ZN34_INTERNAL_08fb59a8_4_k_cu_92667f9d6thrust24THRUST_300001_SM_1000_NS12placeholders2_9E,(_ZN34_INTERNAL_08fb59a8_4_k_cu_92667f9d4cuda3std3__436_GLOBAL__N__08fb59a8_4_k_cu_92667f9d6ignoreE - _ZN34_INTERNAL_08fb59a8_4_k_cu_92667f9d6thrust24THRUST_300001_SM_1000_NS12placeholders2_9E)
_ZN34_INTERNAL_08fb59a8_4_k_cu_92667f9d6thrust24THRUST_300001_SM_1000_NS12placeholders2_9E:
	.zero		1
	.type		_ZN34_INTERNAL_08fb59a8_4_k_cu_92667f9d4cuda3std3__436_GLOBAL__N__08fb59a8_4_k_cu_92667f9d6ignoreE,@object
	.size		_ZN34_INTERNAL_08fb59a8_4_k_cu_92667f9d4cuda3std3__436_GLOBAL__N__08fb59a8_4_k_cu_92667f9d6ignoreE,(_ZN34_INTERNAL_08fb59a8_4_k_cu_92667f9d4cuda3std6ranges3__45__cpo4dataE - _ZN34_INTERNAL_08fb59a8_4_k_cu_92667f9d4cuda3std3__436_GLOBAL__N__08fb59a8_4_k_cu_92667f9d6ignoreE)
_ZN34_INTERNAL_08fb59a8_4_k_cu_92667f9d4cuda3std3__436_GLOBAL__N__08fb59a8_4_k_cu_92667f9d6ignoreE:
	.zero		1
	.type		_ZN34_INTERNAL_08fb59a8_4_k_cu_92667f9d4cuda3std6ranges3__45__cpo4dataE,@object
	.size		_ZN34_INTERNAL_08fb59a8_4_k_cu_92667f9d4cuda3std6ranges3__45__cpo4dataE,(_ZN34_INTERNAL_08fb59a8_4_k_cu_92667f9d6thrust24THRUST_300001_SM_1000_NS12placeholders2_1E - _ZN34_INTERNAL_08fb59a8_4_k_cu_92667f9d4cuda3std6ranges3__45__cpo4dataE)
_ZN34_INTERNAL_08fb59a8_4_k_cu_92667f9d4cuda3std6ranges3__45__cpo4dataE:
	.zero		1
	.type		_ZN34_INTERNAL_08fb59a8_4_k_cu_92667f9d6thrust24THRUST_300001_SM_1000_NS12placeholders2_1E,@object
	.size		_ZN34_INTERNAL_08fb59a8_4_k_cu_92667f9d6thrust24THRUST_300001_SM_1000_NS12placeholders2_1E,(_ZN34_INTERNAL_08fb59a8_4_k_cu_92667f9d4cuda3std3__45__cpo5beginE - _ZN34_INTERNAL_08fb59a8_4_k_cu_92667f9d6thrust24THRUST_300001_SM_1000_NS12placeholders2_1E)
_ZN34_INTERNAL_08fb59a8_4_k_cu_92667f9d6thrust24THRUST_300001_SM_1000_NS12placeholders2_1E:
	.zero		1
	.type		_ZN34_INTERNAL_08fb59a8_4_k_cu_92667f9d4cuda3std3__45__cpo5beginE,@object
	.size		_ZN34_INTERNAL_08fb59a8_4_k_cu_92667f9d4cuda3std3__45__cpo5beginE,(_ZN34_INTERNAL_08fb59a8_4_k_cu_92667f9d4cuda3std6ranges3__45__cpo5beginE - _ZN34_INTERNAL_08fb59a8_4_k_cu_92667f9d4cuda3std3__45__cpo5beginE)
_ZN34_INTERNAL_08fb59a8_4_k_cu_92667f9d4cuda3std3__45__cpo5beginE:
	.zero		1
	.type		_ZN34_INTERNAL_08fb59a8_4_k_cu_92667f9d4cuda3std6ranges3__45__cpo5beginE,@object
	.size		_ZN34_INTERNAL_08fb59a8_4_k_cu_92667f9d4cuda3std6ranges3__45__cpo5beginE,(_ZN34_INTERNAL_08fb59a8_4_k_cu_92667f9d6thrust24THRUST_300001_SM_1000_NS12placeholders2_5E - _ZN34_INTERNAL_08fb59a8_4_k_cu_92667f9d4cuda3std6ranges3__45__cpo5beginE)
_ZN34_INTERNAL_08fb59a8_4_k_cu_92667f9d4cuda3std6ranges3__45__cpo5beginE:
	.zero		1
	.type		_ZN34_INTERNAL_08fb59a8_4_k_cu_92667f9d6thrust24THRUST_300001_SM_1000_NS12placeholders2_5E,@object
	.size		_ZN34_INTERNAL_08fb59a8_4_k_cu_92667f9d6thrust24THRUST_300001_SM_1000_NS12placeholders2_5E,(_ZN34_INTERNAL_08fb59a8_4_k_cu_92667f9d4cuda3std3__45__cpo6rbeginE - _ZN34_INTERNAL_08fb59a8_4_k_cu_92667f9d6thrust24THRUST_300001_SM_1000_NS12placeholders2_5E)
_ZN34_INTERNAL_08fb59a8_4_k_cu_92667f9d6thrust24THRUST_300001_SM_1000_NS12placeholders2_5E:
	.zero		1
	.type		_ZN34_INTERNAL_08fb59a8_4_k_cu_92667f9d4cuda3std3__45__cpo6rbeginE,@object
	.size		_ZN34_INTERNAL_08fb59a8_4_k_cu_92667f9d4cuda3std3__45__cpo6rbeginE,(_ZN34_INTERNAL_08fb59a8_4_k_cu_92667f9d4cuda3std6ranges3__45__cpo7advanceE - _ZN34_INTERNAL_08fb59a8_4_k_cu_92667f9d4cuda3std3__45__cpo6rbeginE)
_ZN34_INTERNAL_08fb59a8_4_k_cu_92667f9d4cuda3std3__45__cpo6rbeginE:
	.zero		1
	.type		_ZN34_INTERNAL_08fb59a8_4_k_cu_92667f9d4cuda3std6ranges3__45__cpo7advanceE,@object
	.size		_ZN34_INTERNAL_08fb59a8_4_k_cu_92667f9d4cuda3std6ranges3__45__cpo7advanceE,(_ZN34_INTERNAL_08fb59a8_4_k_cu_92667f9d4cuda3std3__47nulloptE - _ZN34_INTERNAL_08fb59a8_4_k_cu_92667f9d4cuda3std6ranges3__45__cpo7advanceE)
_ZN34_INTERNAL_08fb59a8_4_k_cu_92667f9d4cuda3std6ranges3__45__cpo7advanceE:
	.zero		1
	.type		_ZN34_INTERNAL_08fb59a8_4_k_cu_92667f9d4cuda3std3__47nulloptE,@object
	.size		_ZN34_INTERNAL_08fb59a8_4_k_cu_92667f9d4cuda3std3__47nulloptE,(_ZN34_INTERNAL_08fb59a8_4_k_cu_92667f9d4cuda3std6ranges3__45__cpo8distanceE - _ZN34_INTERNAL_08fb59a8_4_k_cu_92667f9d4cuda3std3__47nulloptE)
_ZN34_INTERNAL_08fb59a8_4_k_cu_92667f9d4cuda3std3__47nulloptE:
	.zero		1
	.type		_ZN34_INTERNAL_08fb59a8_4_k_cu_92667f9d4cuda3std6ranges3__45__cpo8distanceE,@object
	.size		_ZN34_INTERNAL_08fb59a8_4_k_cu_92667f9d4cuda3std6ranges3__45__cpo8distanceE,(_ZN34_INTERNAL_08fb59a8_4_k_cu_92667f9d6thrust24THRUST_300001_SM_1000_NS12placeholders3_10E - _ZN34_INTERNAL_08fb59a8_4_k_cu_92667f9d4cuda3std6ranges3__45__cpo8distanceE)
_ZN34_INTERNAL_08fb59a8_4_k_cu_92667f9d4cuda3std6ranges3__45__cpo8distanceE:
	.zero		1
	.type		_ZN34_INTERNAL_08fb59a8_4_k_cu_92667f9d6thrust24THRUST_300001_SM_1000_NS12placeholders3_10E,@object
	.size		_ZN34_INTERNAL_08fb59a8_4_k_cu_92667f9d6thrust24THRUST_300001_SM_1000_NS12placeholders3_10E,(_ZN34_INTERNAL_08fb59a8_4_k_cu_92667f9d4cuda3std3__419piecewise_constructE - _ZN34_INTERNAL_08fb59a8_4_k_cu_92667f9d6thrust24THRUST_300001_SM_1000_NS12placeholders3_10E)
_ZN34_INTERNAL_08fb59a8_4_k_cu_92667f9d6thrust24THRUST_300001_SM_1000_NS12placeholders3_10E:
	.zero		1
	.type		_ZN34_INTERNAL_08fb59a8_4_k_cu_92667f9d4cuda3std3__419piecewise_constructE,@object
	.size		_ZN34_INTERNAL_08fb59a8_4_k_cu_92667f9d4cuda3std3__419piecewise_constructE,(_ZN34_INTERNAL_08fb59a8_4_k_cu_92667f9d4cuda3std6ranges3__45__cpo5cdataE - _ZN34_INTERNAL_08fb59a8_4_k_cu_92667f9d4cuda3std3__419piecewise_constructE)
_ZN34_INTERNAL_08fb59a8_4_k_cu_92667f9d4cuda3std3__419piecewise_constructE:
	.zero		1
	.type		_ZN34_INTERNAL_08fb59a8_4_k_cu_92667f9d4cuda3std6ranges3__45__cpo5cdataE,@object
	.size		_ZN34_INTERNAL_08fb59a8_4_k_cu_92667f9d4cuda3std6ranges3__45__cpo5cdataE,(_ZN34_INTERNAL_08fb59a8_4_k_cu_92667f9d6thrust24THRUST_300001_SM_1000_NS12placeholders2_2E - _ZN34_INTERNAL_08fb59a8_4_k_cu_92667f9d4cuda3std6ranges3__45__cpo5cdataE)
_ZN34_INTERNAL_08fb59a8_4_k_cu_92667f9d4cuda3std6ranges3__45__cpo5cdataE:
	.zero		1
	.type		_ZN34_INTERNAL_08fb59a8_4_k_cu_92667f9d6thrust24THRUST_300001_SM_1000_NS12placeholders2_2E,@object
	.size		_ZN34_INTERNAL_08fb59a8_4_k_cu_92667f9d6thrust24THRUST_300001_SM_1000_NS12placeholders2_2E,(_ZN34_INTERNAL_08fb59a8_4_k_cu_92667f9d4cuda3std3__45__cpo3endE - _ZN34_INTERNAL_08fb59a8_4_k_cu_92667f9d6thrust24THRUST_300001_SM_1000_NS12placeholders2_2E)
_ZN34_INTERNAL_08fb59a8_4_k_cu_92667f9d6thrust24THRUST_300001_SM_1000_NS12placeholders2_2E:
	.zero		1
	.type		_ZN34_INTERNAL_08fb59a8_4_k_cu_92667f9d4cuda3std3__45__cpo3endE,@object
	.size		_ZN34_INTERNAL_08fb59a8_4_k_cu_92667f9d4cuda3std3__45__cpo3endE,(_ZN34_INTERNAL_08fb59a8_4_k_cu_92667f9d4cuda3std6ranges3__45__cpo3endE - _ZN34_INTERNAL_08fb59a8_4_k_cu_92667f9d4cuda3std3__45__cpo3endE)
_ZN34_INTERNAL_08fb59a8_4_k_cu_92667f9d4cuda3std3__45__cpo3endE:
	.zero		1
	.type		_ZN34_INTERNAL_08fb59a8_4_k_cu_92667f9d4cuda3std6ranges3__45__cpo3endE,@object
	.size		_ZN34_INTERNAL_08fb59a8_4_k_cu_92667f9d4cuda3std6ranges3__45__cpo3endE,(_ZN34_INTERNAL_08fb59a8_4_k_cu_92667f9d6thrust24THRUST_300001_SM_1000_NS12placeholders2_6E - _ZN34_INTERNAL_08fb59a8_4_k_cu_92667f9d4cuda3std6ranges3__45__cpo3endE)
_ZN34_INTERNAL_08fb59a8_4_k_cu_92667f9d4cuda3std6ranges3__45__cpo3endE:
	.zero		1
	.type		_ZN34_INTERNAL_08fb59a8_4_k_cu_92667f9d6thrust24THRUST_300001_SM_1000_NS12placeholders2_6E,@object
	.size		_ZN34_INTERNAL_08fb59a8_4_k_cu_92667f9d6thrust24THRUST_300001_SM_1000_NS12placeholders2_6E,(_ZN34_INTERNAL_08fb59a8_4_k_cu_92667f9d4cuda3std3__45__cpo4rendE - _ZN34_INTERNAL_08fb59a8_4_k_cu_92667f9d6thrust24THRUST_300001_SM_1000_NS12placeholders2_6E)
_ZN34_INTERNAL_08fb59a8_4_k_cu_92667f9d6thrust24THRUST_300001_SM_1000_NS12placeholders2_6E:
	.zero		1
	.type		_ZN34_INTERNAL_08fb59a8_4_k_cu_92667f9d4cuda3std3__45__cpo4rendE,@object
	.size		_ZN34_INTERNAL_08fb59a8_4_k_cu_92667f9d4cuda3std3__45__cpo4rendE,(_ZN34_INTERNAL_08fb59a8_4_k_cu_92667f9d4cuda3std6ranges3__45__cpo9iter_swapE - _ZN34_INTERNAL_08fb59a8_4_k_cu_92667f9d4cuda3std3__45__cpo4rendE)
_ZN34_INTERNAL_08fb59a8_4_k_cu_92667f9d4cuda3std3__45__cpo4rendE:
	.zero		1
	.type		_ZN34_INTERNAL_08fb59a8_4_k_cu_92667f9d4cuda3std6ranges3__45__cpo9iter_swapE,@object
	.size		_ZN34_INTERNAL_08fb59a8_4_k_cu_92667f9d4cuda3std6ranges3__45__cpo9iter_swapE,(_ZN34_INTERNAL_08fb59a8_4_k_cu_92667f9d4cuda3std3__48unexpectE - _ZN34_INTERNAL_08fb59a8_4_k_cu_92667f9d4cuda3std6ranges3__45__cpo9iter_swapE)
_ZN34_INTERNAL_08fb59a8_4_k_cu_92667f9d4cuda3std6ranges3__45__cpo9iter_swapE:
	.zero		1
	.type		_ZN34_INTERNAL_08fb59a8_4_k_cu_92667f9d4cuda3std3__48unexpectE,@object
	.size		_ZN34_INTERNAL_08fb59a8_4_k_cu_92667f9d4cuda3std3__48unexpectE,(_ZN34_INTERNAL_08fb59a8_4_k_cu_92667f9d6thrust24THRUST_300001_SM_1000_NS8cuda_cub3parE - _ZN34_INTERNAL_08fb59a8_4_k_cu_92667f9d4cuda3std3__48unexpectE)
_ZN34_INTERNAL_08fb59a8_4_k_cu_92667f9d4cuda3std3__48unexpectE:
	.zero		1
	.type		_ZN34_INTERNAL_08fb59a8_4_k_cu_92667f9d6thrust24THRUST_300001_SM_1000_NS8cuda_cub3parE,@object
	.size		_ZN34_INTERNAL_08fb59a8_4_k_cu_92667f9d6thrust24THRUST_300001_SM_1000_NS8cuda_cub3parE,(_ZN34_INTERNAL_08fb59a8_4_k_cu_92667f9d6thrust24THRUST_300001_SM_1000_NS12placeholders2_4E - _ZN34_INTERNAL_08fb59a8_4_k_cu_92667f9d6thrust24THRUST_300001_SM_1000_NS8cuda_cub3parE)
_ZN34_INTERNAL_08fb59a8_4_k_cu_92667f9d6thrust24THRUST_300001_SM_1000_NS8cuda_cub3parE:
	.zero		1
	.type		_ZN34_INTERNAL_08fb59a8_4_k_cu_92667f9d6thrust24THRUST_300001_SM_1000_NS12placeholders2_4E,@object
	.size		_ZN34_INTERNAL_08fb59a8_4_k_cu_92667f9d6thrust24THRUST_300001_SM_1000_NS12placeholders2_4E,(_ZN34_INTERNAL_08fb59a8_4_k_cu_92667f9d4cuda3std3__45__cpo4cendE - _ZN34_INTERNAL_08fb59a8_4_k_cu_92667f9d6thrust24THRUST_300001_SM_1000_NS12placeholders2_4E)
_ZN34_INTERNAL_08fb59a8_4_k_cu_92667f9d6thrust24THRUST_300001_SM_1000_NS12placeholders2_4E:
	.zero		1
	.type		_ZN34_INTERNAL_08fb59a8_4_k_cu_92667f9d4cuda3std3__45__cpo4cendE,@object
	.size		_ZN34_INTERNAL_08fb59a8_4_k_cu_92667f9d4cuda3std3__45__cpo4cendE,(_ZN34_INTERNAL_08fb59a8_4_k_cu_92667f9d4cuda3std6ranges3__45__cpo4cendE - _ZN34_INTERNAL_08fb59a8_4_k_cu_92667f9d4cuda3std3__45__cpo4cendE)
_ZN34_INTERNAL_08fb59a8_4_k_cu_92667f9d4cuda3std3__45__cpo4cendE:
	.zero		1
	.type		_ZN34_INTERNAL_08fb59a8_4_k_cu_92667f9d4cuda3std6ranges3__45__cpo4cendE,@object
	.size		_ZN34_INTERNAL_08fb59a8_4_k_cu_92667f9d4cuda3std6ranges3__45__cpo4cendE,(_ZN34_INTERNAL_08fb59a8_4_k_cu_92667f9d4cuda3std3__420unreachable_sentinelE - _ZN34_INTERNAL_08fb59a8_4_k_cu_92667f9d4cuda3std6ranges3__45__cpo4cendE)
_ZN34_INTERNAL_08fb59a8_4_k_cu_92667f9d4cuda3std6ranges3__45__cpo4cendE:
	.zero		1
	.type		_ZN34_INTERNAL_08fb59a8_4_k_cu_92667f9d4cuda3std3__420unreachable_sentinelE,@object
	.size		_ZN34_INTERNAL_08fb59a8_4_k_cu_92667f9d4cuda3std3__420unreachable_sentinelE,(_ZN34_INTERNAL_08fb59a8_4_k_cu_92667f9d4cuda3std6ranges3__45__cpo5ssizeE - _ZN34_INTERNAL_08fb59a8_4_k_cu_92667f9d4cuda3std3__420unreachable_sentinelE)
_ZN34_INTERNAL_08fb59a8_4_k_cu_92667f9d4cuda3std3__420unreachable_sentinelE:
	.zero		1
	.type		_ZN34_INTERNAL_08fb59a8_4_k_cu_92667f9d4cuda3std6ranges3__45__cpo5ssizeE,@object
	.size		_ZN34_INTERNAL_08fb59a8_4_k_cu_92667f9d4cuda3std6ranges3__45__cpo5ssizeE,(_ZN34_INTERNAL_08fb59a8_4_k_cu_92667f9d6thrust24THRUST_300001_SM_1000_NS12placeholders2_8E - _ZN34_INTERNAL_08fb59a8_4_k_cu_92667f9d4cuda3std6ranges3__45__cpo5ssizeE)
_ZN34_INTERNAL_08fb59a8_4_k_cu_92667f9d4cuda3std6ranges3__45__cpo5ssizeE:
	.zero		1
	.type		_ZN34_INTERNAL_08fb59a8_4_k_cu_92667f9d6thrust24THRUST_300001_SM_1000_NS12placeholders2_8E,@object
	.size		_ZN34_INTERNAL_08fb59a8_4_k_cu_92667f9d6thrust24THRUST_300001_SM_1000_NS12placeholders2_8E,(_ZN34_INTERNAL_08fb59a8_4_k_cu_92667f9d4cuda3std3__45__cpo5crendE - _ZN34_INTERNAL_08fb59a8_4_k_cu_92667f9d6thrust24THRUST_300001_SM_1000_NS12placeholders2_8E)
_ZN34_INTERNAL_08fb59a8_4_k_cu_92667f9d6thrust24THRUST_300001_SM_1000_NS12placeholders2_8E:
	.zero		1
	.type		_ZN34_INTERNAL_08fb59a8_4_k_cu_92667f9d4cuda3std3__45__cpo5crendE,@object
	.size		_ZN34_INTERNAL_08fb59a8_4_k_cu_92667f9d4cuda3std3__45__cpo5crendE,(_ZN34_INTERNAL_08fb59a8_4_k_cu_92667f9d4cuda3std6ranges3__45__cpo4prevE - _ZN34_INTERNAL_08fb59a8_4_k_cu_92667f9d4cuda3std3__45__cpo5crendE)
_ZN34_INTERNAL_08fb59a8_4_k_cu_92667f9d4cuda3std3__45__cpo5crendE:
	.zero		1
	.type		_ZN34_INTERNAL_08fb59a8_4_k_cu_92667f9d4cuda3std6ranges3__45__cpo4prevE,@object
	.size		_ZN34_INTERNAL_08fb59a8_4_k_cu_92667f9d4cuda3std6ranges3__45__cpo4prevE,(_ZN34_INTERNAL_08fb59a8_4_k_cu_92667f9d4cuda3std6ranges3__45__cpo9iter_moveE - _ZN34_INTERNAL_08fb59a8_4_k_cu_92667f9d4cuda3std6ranges3__45__cpo4prevE)
_ZN34_INTERNAL_08fb59a8_4_k_cu_92667f9d4cuda3std6ranges3__45__cpo4prevE:
	.zero		1
	.type		_ZN34_INTERNAL_08fb59a8_4_k_cu_92667f9d4cuda3std6ranges3__45__cpo9iter_moveE,@object
	.size		_ZN34_INTERNAL_08fb59a8_4_k_cu_92667f9d4cuda3std6ranges3__45__cpo9iter_moveE,(_ZN34_INTERNAL_08fb59a8_4_k_cu_92667f9d6thrust24THRUST_300001_SM_1000_NS6system6detail10sequential3seqE - _ZN34_INTERNAL_08fb59a8_4_k_cu_92667f9d4cuda3std6ranges3__45__cpo9iter_moveE)
_ZN34_INTERNAL_08fb59a8_4_k_cu_92667f9d4cuda3std6ranges3__45__cpo9iter_moveE:
	.zero		1
	.type		_ZN34_INTERNAL_08fb59a8_4_k_cu_92667f9d6thrust24THRUST_300001_SM_1000_NS6system6detail10sequential3seqE,@object
	.size		_ZN34_INTERNAL_08fb59a8_4_k_cu_92667f9d6thrust24THRUST_300001_SM_1000_NS6system6detail10sequential3seqE,(.L_31 - _ZN34_INTERNAL_08fb59a8_4_k_cu_92667f9d6thrust24THRUST_300001_SM_1000_NS6system6detail10sequential3seqE)
_ZN34_INTERNAL_08fb59a8_4_k_cu_92667f9d6thrust24THRUST_300001_SM_1000_NS6system6detail10sequential3seqE:
	.zero		1
.L_31:


//--------------------- .nv.constant0._ZN3cub18CUB_300001_SM_10006detail8for_each13static_kernelINS2_12policy_hub_t12policy_500_tElN6thrust24THRUST_300001_SM_1000_NS8cuda_cub6__fill7functorINS7_6detail15normal_iteratorINS7_10device_ptrIiEEEEiEEEEvT0_T1_ --------------------------
	.section	.nv.constant0._ZN3cub18CUB_300001_SM_10006detail8for_each13static_kernelINS2_12policy_hub_t12policy_500_tElN6thrust24THRUST_300001_SM_1000_NS8cuda_cub6__fill7functorINS7_6detail15normal_iteratorINS7_10device_ptrIiEEEEiEEEEvT0_T1_,"a",@progbits
	.sectionflags	@""
	.align	4
.nv.constant0._ZN3cub18CUB_300001_SM_10006detail8for_each13static_kernelINS2_12policy_hub_t12policy_500_tElN6thrust24THRUST_300001_SM_1000_NS8cuda_cub6__fill7functorINS7_6detail15normal_iteratorINS7_10device_ptrIiEEEEiEEEEvT0_T1_:
	.zero		920


//--------------------- .nv.constant0._ZN3cub18CUB_300001_SM_10006detail8for_each13static_kernelINS2_12policy_hub_t12policy_500_tEmN6thrust24THRUST_300001_SM_1000_NS8cuda_cub20__uninitialized_fill7functorINS7_10device_ptrIiEEiEEEEvT0_T1_ --------------------------
	.section	.nv.constant0._ZN3cub18CUB_300001_SM_10006detail8for_each13static_kernelINS2_12policy_hub_t12policy_500_tEmN6thrust24THRUST_300001_SM_1000_NS8cuda_cub20__uninitialized_fill7functorINS7_10device_ptrIiEEiEEEEvT0_T1_,"a",@progbits
	.sectionflags	@""
	.align	4
.nv.constant0._ZN3cub18CUB_300001_SM_10006detail8for_each13static_kernelINS2_12policy_hub_t12policy_500_tEmN6thrust24THRUST_300001_SM_1000_NS8cuda_cub20__uninitialized_fill7functorINS7_10device_ptrIiEEiEEEEvT0_T1_:
	.zero		920


//--------------------- .nv.constant0._ZN3cub18CUB_300001_SM_10006detail11EmptyKernelIvEEvv --------------------------
	.section	.nv.constant0._ZN3cub18CUB_300001_SM_10006detail11EmptyKernelIvEEvv,"a",@progbits
	.sectionflags	@""
	.align	4
.nv.constant0._ZN3cub18CUB_300001_SM_10006detail11EmptyKernelIvEEvv:
	.zero		896


//--------------------- .nv.constant0._Z3hitP7SSpherePi --------------------------
	.section	.nv.constant0._Z3hitP7SSpherePi,"a",@progbits
	.sectionflags	@""
	.align	4
.nv.constant0._Z3hitP7SSpherePi:
	.zero		912


//--------------------- .nv.constant0._Z3addPiS_S_ --------------------------
	.section	.nv.constant0._Z3addPiS_S_,"a",@progbits
	.sectionflags	@""
	.align	4
.nv.constant0._Z3addPiS_S_:
	.zero		920


//--------------------- SYMBOLS --------------------------

	.type		.nv.reservedSmem.offset0,@object
	.size		.nv.reservedSmem.offset0,0x4
